	.target	sm_80

	.elftype	@"ET_EXEC"


//--------------------- .note.nv.tkinfo           --------------------------
	.section	.note.nv.tkinfo,"",@"SHT_NOTE"
	.sectionflags	@"SHF_NOTE_NV_TKINFO"
	.tkinfo
        /*0018*/ 	.word	0x00000002
        /*0030*/ 	.string	""
        /*0030*/ 	.string	"ptxas"
        /*0030*/ 	.string	"Cuda compilation tools, release 13.0, V13.0.88"
        /*0030*/ 	.string	"Build cuda_13.0.r13.0/compiler.36424714_0"
        /*0030*/ 	.string	"-v  -suppress-debug-info  -lineinfo  -arch sm_80 "



//--------------------- .note.nv.cuinfo           --------------------------
	.section	.note.nv.cuinfo,"",@"SHT_NOTE"
	.sectionflags	@"SHF_NOTE_NV_CUINFO"
        /*0018*/ 	.short	0x0002
        /*001a*/ 	.short	0x0050
        /*001c*/ 	.short	0x0082
	.zero		2


//--------------------- .nv.info                  --------------------------
	.section	.nv.info,"",@"SHT_CUDA_INFO"
	.align	4


	//----- nvinfo : EIATTR_REGCOUNT
	.align		4
        /*0000*/ 	.byte	0x04, 0x2f
        /*0002*/ 	.short	(.L_1 - .L_0)
	.align		4
.L_0:
        /*0004*/ 	.word	index@(matmul_kernel)
        /*0008*/ 	.word	0x000000ff


	//----- nvinfo : EIATTR_FRAME_SIZE
	.align		4
.L_1:
        /*000c*/ 	.byte	0x04, 0x11
        /*000e*/ 	.short	(.L_3 - .L_2)
	.align		4
.L_2:
        /*0010*/ 	.word	index@(matmul_kernel)
        /*0014*/ 	.word	0x000001c8


	//----- nvinfo : EIATTR_MIN_STACK_SIZE
	.align		4
.L_3:
        /*0018*/ 	.byte	0x04, 0x12
        /*001a*/ 	.short	(.L_5 - .L_4)
	.align		4
.L_4:
        /*001c*/ 	.word	index@(matmul_kernel)
        /*0020*/ 	.word	0x000001c8
.L_5:


//--------------------- .nv.info.matmul_kernel    --------------------------
	.section	.nv.info.matmul_kernel,"",@"SHT_CUDA_INFO"
	.sectionflags	@""
	.align	4


	//----- nvinfo : EIATTR_CUDA_API_VERSION
	.align		4
        /*0000*/ 	.byte	0x04, 0x37
        /*0002*/ 	.short	(.L_7 - .L_6)
.L_6:
        /*0004*/ 	.word	0x00000082


	//----- nvinfo : EIATTR_SW2861232_WAR
	.align		4
.L_7:
        /*0008*/ 	.byte	0x01, 0x35
	.zero		2


	//----- nvinfo : EIATTR_PARAM_CBANK
	.align		4
        /*000c*/ 	.byte	0x04, 0x0a
        /*000e*/ 	.short	(.L_9 - .L_8)
	.align		4
.L_8:
        /*0010*/ 	.word	index@(.nv.constant0.matmul_kernel)
        /*0014*/ 	.short	0x0160
        /*0016*/ 	.short	0x0050


	//----- nvinfo : EIATTR_CBANK_PARAM_SIZE
	.align		4
.L_9:
        /*0018*/ 	.byte	0x03, 0x19
        /*001a*/ 	.short	0x0050


	//----- nvinfo : EIATTR_KPARAM_INFO
	.align		4
        /*001c*/ 	.byte	0x04, 0x17
        /*001e*/ 	.short	(.L_11 - .L_10)
.L_10:
        /*0020*/ 	.word	0x00000000
        /*0024*/ 	.short	0x000d
        /*0026*/ 	.short	0x0048
        /*0028*/ 	.byte	0x00, 0xf4, 0x21, 0x00


	//----- nvinfo : EIATTR_KPARAM_INFO
	.align		4
.L_11:
        /*002c*/ 	.byte	0x04, 0x17
        /*002e*/ 	.short	(.L_13 - .L_12)
.L_12:
        /*0030*/ 	.word	0x00000000
        /*0034*/ 	.short	0x000c
        /*0036*/ 	.short	0x0040
        /*0038*/ 	.byte	0x00, 0xf4, 0x21, 0x00


	//----- nvinfo : EIATTR_KPARAM_INFO
	.align		4
.L_13:
        /*003c*/ 	.byte	0x04, 0x17
        /*003e*/ 	.short	(.L_15 - .L_14)
.L_14:
        /*0040*/ 	.word	0x00000000
        /*0044*/ 	.short	0x000b
        /*0046*/ 	.short	0x0038
        /*0048*/ 	.byte	0x00, 0xf0, 0x11, 0x00


	//----- nvinfo : EIATTR_KPARAM_INFO
	.align		4
.L_15:
        /*004c*/ 	.byte	0x04, 0x17
        /*004e*/ 	.short	(.L_17 - .L_16)
.L_16:
        /*0050*/ 	.word	0x00000000
        /*0054*/ 	.short	0x000a
        /*0056*/ 	.short	0x0034
        /*0058*/ 	.byte	0x00, 0xf0, 0x11, 0x00


	//----- nvinfo : EIATTR_KPARAM_INFO
	.align		4
.L_17:
        /*005c*/ 	.byte	0x04, 0x17
        /*005e*/ 	.short	(.L_19 - .L_18)
.L_18:
        /*0060*/ 	.word	0x00000000
        /*0064*/ 	.short	0x0009
        /*0066*/ 	.short	0x0030
        /*0068*/ 	.byte	0x00, 0xf0, 0x11, 0x00


	//----- nvinfo : EIATTR_KPARAM_INFO
	.align		4
.L_19:
        /*006c*/ 	.byte	0x04, 0x17
        /*006e*/ 	.short	(.L_21 - .L_20)
.L_20:
        /*0070*/ 	.word	0x00000000
        /*0074*/ 	.short	0x0008
        /*0076*/ 	.short	0x002c
        /*0078*/ 	.byte	0x00, 0xf0, 0x11, 0x00


	//----- nvinfo : EIATTR_KPARAM_INFO
	.align		4
.L_21:
        /*007c*/ 	.byte	0x04, 0x17
        /*007e*/ 	.short	(.L_23 - .L_22)
.L_22:
        /*0080*/ 	.word	0x00000000
        /*0084*/ 	.short	0x0007
        /*0086*/ 	.short	0x0028
        /*0088*/ 	.byte	0x00, 0xf0, 0x11, 0x00


	//----- nvinfo : EIATTR_KPARAM_INFO
	.align		4
.L_23:
        /*008c*/ 	.byte	0x04, 0x17
        /*008e*/ 	.short	(.L_25 - .L_24)
.L_24:
        /*0090*/ 	.word	0x00000000
        /*0094*/ 	.short	0x0006
        /*0096*/ 	.short	0x0024
        /*0098*/ 	.byte	0x00, 0xf0, 0x11, 0x00


	//----- nvinfo : EIATTR_KPARAM_INFO
	.align		4
.L_25:
        /*009c*/ 	.byte	0x04, 0x17
        /*009e*/ 	.short	(.L_27 - .L_26)
.L_26:
        /*00a0*/ 	.word	0x00000000
        /*00a4*/ 	.short	0x0005
        /*00a6*/ 	.short	0x0020
        /*00a8*/ 	.byte	0x00, 0xf0, 0x11, 0x00


	//----- nvinfo : EIATTR_KPARAM_INFO
	.align		4
.L_27:
        /*00ac*/ 	.byte	0x04, 0x17
        /*00ae*/ 	.short	(.L_29 - .L_28)
.L_28:
        /*00b0*/ 	.word	0x00000000
        /*00b4*/ 	.short	0x0004
        /*00b6*/ 	.short	0x001c
        /*00b8*/ 	.byte	0x00, 0xf0, 0x11, 0x00


	//----- nvinfo : EIATTR_KPARAM_INFO
	.align		4
.L_29:
        /*00bc*/ 	.byte	0x04, 0x17
        /*00be*/ 	.short	(.L_31 - .L_30)
.L_30:
        /*00c0*/ 	.word	0x00000000
        /*00c4*/ 	.short	0x0003
        /*00c6*/ 	.short	0x0018
        /*00c8*/ 	.byte	0x00, 0xf0, 0x11, 0x00


	//----- nvinfo : EIATTR_KPARAM_INFO
	.align		4
.L_31:
        /*00cc*/ 	.byte	0x04, 0x17
        /*00ce*/ 	.short	(.L_33 - .L_32)
.L_32:
        /*00d0*/ 	.word	0x00000000
        /*00d4*/ 	.short	0x0002
        /*00d6*/ 	.short	0x0010
        /*00d8*/ 	.byte	0x00, 0xf4, 0x21, 0x00


	//----- nvinfo : EIATTR_KPARAM_INFO
	.align		4
.L_33:
        /*00dc*/ 	.byte	0x04, 0x17
        /*00de*/ 	.short	(.L_35 - .L_34)
.L_34:
        /*00e0*/ 	.word	0x00000000
        /*00e4*/ 	.short	0x0001
        /*00e6*/ 	.short	0x0008
        /*00e8*/ 	.byte	0x00, 0xf4, 0x21, 0x00


	//----- nvinfo : EIATTR_KPARAM_INFO
	.align		4
.L_35:
        /*00ec*/ 	.byte	0x04, 0x17
        /*00ee*/ 	.short	(.L_37 - .L_36)
.L_36:
        /*00f0*/ 	.word	0x00000000
        /*00f4*/ 	.short	0x0000
        /*00f6*/ 	.short	0x0000
        /*00f8*/ 	.byte	0x00, 0xf4, 0x21, 0x00


	//----- nvinfo : EIATTR_MAXREG_COUNT
	.align		4
.L_37:
        /*00fc*/ 	.byte	0x03, 0x1b
        /*00fe*/ 	.short	0x00ff


	//----- nvinfo : EIATTR_NUM_BARRIERS
	.align		4
        /*0100*/ 	.byte	0x02, 0x4c
        /*0102*/ 	.byte	0x01
	.zero		1


	//----- nvinfo : EIATTR_ANNOTATIONS
	.align		4
        /*0104*/ 	.byte	0x04, 0x55
        /*0106*/ 	.short	(.L_39 - .L_38)


	//   ....[0]....
.L_38:
        /*0108*/ 	.word	0x00000001
        /*010c*/ 	.byte	0x90, 0x05, 0x00, 0x00, 0x01, 0x00, 0x00, 0x00, 0xf0, 0x07, 0x00, 0x00, 0x01, 0x00, 0x00, 0x00
        /* <DEDUP_REMOVED lines=58> */
        /*04bc*/ 	.byte	0xa0, 0x4a, 0x00, 0x00


	//----- nvinfo : EIATTR_MERCURY_ISA_VERSION
	.align		4
.L_39:
        /*04c0*/ 	.byte	0x03, 0x5f
        /*04c2*/ 	.short	0x0000


	//----- nvinfo : EIATTR_EXIT_INSTR_OFFSETS
	.align		4
        /*04c4*/ 	.byte	0x04, 0x1c
        /*04c6*/ 	.short	(.L_41 - .L_40)


	//   ....[0]....
.L_40:
        /*04c8*/ 	.word	0x00007690


	//   ....[1]....
        /*04cc*/ 	.word	0x000076c0


	//----- nvinfo : EIATTR_REQNTID
	.align		4
.L_41:
        /*04d0*/ 	.byte	0x04, 0x10
        /*04d2*/ 	.short	(.L_43 - .L_42)
.L_42:
        /*04d4*/ 	.word	0x00000100
        /*04d8*/ 	.word	0x00000001
        /*04dc*/ 	.word	0x00000001
.L_43:


//--------------------- .nv.callgraph             --------------------------
	.section	.nv.callgraph,"",@"SHT_CUDA_CALLGRAPH"
	.align	4
	.sectionentsize	8
	.align		4
        /*0000*/ 	.word	0x00000000
	.align		4
        /*0004*/ 	.word	0xffffffff
	.align		4
        /*0008*/ 	.word	0x00000000
	.align		4
        /*000c*/ 	.word	0xfffffffe
	.align		4
        /*0010*/ 	.word	0x00000000
	.align		4
        /*0014*/ 	.word	0xfffffffd
	.align		4
        /*0018*/ 	.word	0x00000000
	.align		4
        /*001c*/ 	.word	0xfffffffc


//--------------------- .nv.rel.action            --------------------------
	.section	.nv.rel.action,"",@"SHT_CUDA_RELOCINFO"
	.align	8
	.sectionentsize	8
        /*0000*/ 	.byte	0x73, 0x00, 0x00, 0x00, 0x00, 0x00, 0x00, 0x00, 0x00, 0x00, 0x00, 0x11, 0x25, 0x00, 0x05, 0x36


//--------------------- .nv.constant0.matmul_kernel --------------------------
	.section	.nv.constant0.matmul_kernel,"a",@progbits
	.sectionflags	@""
	.align	4
.nv.constant0.matmul_kernel:
	.zero		432


//--------------------- .text.matmul_kernel       --------------------------
	.section	.text.matmul_kernel,"ax",@progbits
	.sectioninfo	@"SHI_REGISTERS=255"
	.align	128
        .global         matmul_kernel
        .type           matmul_kernel,@function
        .size           matmul_kernel,(.L_x_5 - matmul_kernel)
        .other          matmul_kernel,@"STO_CUDA_ENTRY STV_DEFAULT"
matmul_kernel:
.text.matmul_kernel:
[----:B------:R-:W-:Y:S02]  /*0000*/  IMAD.MOV.U32 R1, RZ, RZ, c[0x0][0x28] ;  /* 0x00000a00ff017624 */ /* 0x000fe400078e00ff */
[----:B------:R-:W-:Y:S01]  /*0010*/  IMAD.MOV.U32 R0, RZ, RZ, c[0x0][0x17c] ;  /* 0x00005f00ff007624 */ /* 0x000fe200078e00ff */
[----:B------:R-:W0:Y:S01]  /*0020*/  S2R R5, SR_CTAID.X ;  /* 0x0000000000057919 */ /* 0x000e220000002500 */
[----:B------:R-:W-:Y:S01]  /*0030*/  ULDC.64 UR4, c[0x0][0x118] ;  /* 0x0000460000047ab9 */ /* 0x000fe20000000a00 */
[----:B------:R-:W-:Y:S02]  /*0040*/  IADD3 R1, R1, -0x1c8, RZ ;  /* 0xfffffe3801017810 */ /* 0x000fe40007ffe0ff */
[----:B------:R-:W-:Y:S01]  /*0050*/  IADD3 R0, R0, 0x3f, RZ ;  /* 0x0000003f00007810 */ /* 0x000fe20007ffe0ff */
[----:B------:R-:W1:Y:S03]  /*0060*/  S2R R36, SR_TID.X ;  /* 0x0000000000247919 */ /* 0x000e660000002100 */
[----:B------:R-:W-:-:S04]  /*0070*/  SHF.R.S32.HI R3, RZ, 0x1f, R0 ;  /* 0x0000001fff037819 */ /* 0x000fc80000011400 */
[----:B------:R-:W-:-:S04]  /*0080*/  LEA.HI R3, R3, R0, RZ, 0x6 ;  /* 0x0000000003037211 */ /* 0x000fc800078f30ff */
[----:B------:R-:W-:-:S05]  /*0090*/  SHF.R.S32.HI R3, RZ, 0x6, R3 ;  /* 0x00000006ff037819 */ /* 0x000fca0000011403 */
[----:B------:R-:W-:Y:S01]  /*00a0*/  IMAD.SHL.U32 R4, R3, 0x8, RZ ;  /* 0x0000000803047824 */ /* 0x000fe200078e00ff */
[----:B0-----:R-:W-:-:S04]  /*00b0*/  IABS R8, R5 ;  /* 0x0000000500087213 */ /* 0x001fc80000000000 */
[-C--:B------:R-:W-:Y:S02]  /*00c0*/  IABS R7, R4.reuse ;  /* 0x0000000400077213 */ /* 0x080fe40000000000 */
[----:B------:R-:W-:Y:S02]  /*00d0*/  IABS R10, R4 ;  /* 0x00000004000a7213 */ /* 0x000fe40000000000 */
[----:B------:R-:W0:Y:S01]  /*00e0*/  I2F.RP R0, R7 ;  /* 0x0000000700007306 */ /* 0x000e220000209400 */
[C---:B-1----:R-:W-:Y:S02]  /*00f0*/  LOP3.LUT R37, R36.reuse, 0xff, RZ, 0xc0, !PT ;  /* 0x000000ff24257812 */ /* 0x042fe400078ec0ff */
[----:B------:R-:W-:-:S05]  /*0100*/  LOP3.LUT R12, R36, 0xe0, RZ, 0xc0, !PT ;  /* 0x000000e0240c7812 */ /* 0x000fca00078ec0ff */
[----:B0-----:R-:W0:Y:S02]  /*0110*/  MUFU.RCP R0, R0 ;  /* 0x0000000000007308 */ /* 0x001e240000001000 */
[----:B0-----:R-:W-:Y:S01]  /*0120*/  IADD3 R2, R0, 0xffffffe, RZ ;  /* 0x0ffffffe00027810 */ /* 0x001fe20007ffe0ff */
[----:B------:R-:W-:-:S05]  /*0130*/  IMAD.MOV R0, RZ, RZ, -R10 ;  /* 0x000000ffff007224 */ /* 0x000fca00078e0a0a */
[----:B------:R0:W1:Y:S02]  /*0140*/  F2I.FTZ.U32.TRUNC.NTZ R3, R2 ;  /* 0x0000000200037305 */ /* 0x000064000021f000 */
[----:B0-----:R-:W-:Y:S02]  /*0150*/  IMAD.MOV.U32 R2, RZ, RZ, RZ ;  /* 0x000000ffff027224 */ /* 0x001fe400078e00ff */
[----:B-1----:R-:W-:-:S04]  /*0160*/  IMAD.MOV R6, RZ, RZ, -R3 ;  /* 0x000000ffff067224 */ /* 0x002fc800078e0a03 */
[----:B------:R-:W-:Y:S02]  /*0170*/  IMAD R9, R6, R7, RZ ;  /* 0x0000000706097224 */ /* 0x000fe400078e02ff */
[----:B------:R-:W-:Y:S02]  /*0180*/  IMAD.MOV.U32 R6, RZ, RZ, R8 ;  /* 0x000000ffff067224 */ /* 0x000fe400078e0008 */
[----:B------:R-:W-:-:S06]  /*0190*/  IMAD.HI.U32 R3, R3, R9, R2 ;  /* 0x0000000903037227 */ /* 0x000fcc00078e0002 */
[----:B------:R-:W-:-:S04]  /*01a0*/  IMAD.HI.U32 R3, R3, R6, RZ ;  /* 0x0000000603037227 */ /* 0x000fc800078e00ff */
[----:B------:R-:W-:-:S05]  /*01b0*/  IMAD R0, R3, R0, R6 ;  /* 0x0000000003007224 */ /* 0x000fca00078e0206 */
[----:B------:R-:W-:-:S13]  /*01c0*/  ISETP.GT.U32.AND P1, PT, R7, R0, PT ;  /* 0x000000000700720c */ /* 0x000fda0003f24070 */
[----:B------:R-:W-:Y:S01]  /*01d0*/  @!P1 IMAD.IADD R0, R0, 0x1, -R7 ;  /* 0x0000000100009824 */ /* 0x000fe200078e0a07 */
[----:B------:R-:W-:Y:S02]  /*01e0*/  @!P1 IADD3 R3, R3, 0x1, RZ ;  /* 0x0000000103039810 */ /* 0x000fe40007ffe0ff */
[----:B------:R-:W-:Y:S02]  /*01f0*/  ISETP.NE.AND P1, PT, R4, RZ, PT ;  /* 0x000000ff0400720c */ /* 0x000fe40003f25270 */
[----:B------:R-:W-:Y:S02]  /*0200*/  ISETP.GE.U32.AND P0, PT, R0, R7, PT ;  /* 0x000000070000720c */ /* 0x000fe40003f06070 */
[----:B------:R-:W-:-:S04]  /*0210*/  LOP3.LUT R0, R5, R4, RZ, 0x3c, !PT ;  /* 0x0000000405007212 */ /* 0x000fc800078e3cff */
[----:B------:R-:W-:Y:S01]  /*0220*/  ISETP.GE.AND P2, PT, R0, RZ, PT ;  /* 0x000000ff0000720c */ /* 0x000fe20003f46270 */
[----:B------:R-:W-:-:S05]  /*0230*/  IMAD.MOV.U32 R0, RZ, RZ, c[0x0][0x178] ;  /* 0x00005e00ff007624 */ /* 0x000fca00078e00ff */
[----:B------:R-:W-:Y:S02]  /*0240*/  IADD3 R0, R0, 0x1ff, RZ ;  /* 0x000001ff00007810 */ /* 0x000fe40007ffe0ff */
[----:B------:R-:W-:-:S05]  /*0250*/  @P0 IADD3 R3, R3, 0x1, RZ ;  /* 0x0000000103030810 */ /* 0x000fca0007ffe0ff */
[----:B------:R-:W-:Y:S01]  /*0260*/  IMAD.MOV.U32 R2, RZ, RZ, R3 ;  /* 0x000000ffff027224 */ /* 0x000fe200078e0003 */
[----:B------:R-:W-:-:S03]  /*0270*/  SHF.R.S32.HI R3, RZ, 0x1f, R0 ;  /* 0x0000001fff037819 */ /* 0x000fc60000011400 */
[----:B------:R-:W-:Y:S01]  /*0280*/  @!P2 IMAD.MOV R2, RZ, RZ, -R2 ;  /* 0x000000ffff02a224 */ /* 0x000fe200078e0a02 */
[----:B------:R-:W-:Y:S02]  /*0290*/  @!P1 LOP3.LUT R2, RZ, R4, RZ, 0x33, !PT ;  /* 0x00000004ff029212 */ /* 0x000fe400078e33ff */
[----:B------:R-:W-:-:S03]  /*02a0*/  LEA.HI R3, R3, R0, RZ, 0x9 ;  /* 0x0000000003037211 */ /* 0x000fc600078f48ff */
[----:B------:R-:W-:Y:S02]  /*02b0*/  IMAD.SHL.U32 R8, R2, 0x8, RZ ;  /* 0x0000000802087824 */ /* 0x000fe400078e00ff */
[----:B------:R-:W-:-:S03]  /*02c0*/  IMAD.MOV R2, RZ, RZ, -R2 ;  /* 0x000000ffff027224 */ /* 0x000fc600078e0a02 */
[----:B------:R-:W-:Y:S01]  /*02d0*/  LEA.HI.SX32 R3, R3, -R8, 0x17 ;  /* 0x8000000803037211 */ /* 0x000fe200078fbaff */
[----:B------:R-:W-:-:S03]  /*02e0*/  IMAD R4, R4, R2, R5 ;  /* 0x0000000204047224 */ /* 0x000fc600078e0205 */
[----:B------:R-:W-:Y:S02]  /*02f0*/  IMNMX R11, R3, 0x8, PT ;  /* 0x00000008030b7817 */ /* 0x000fe40003800200 */
[----:B------:R-:W-:Y:S02]  /*0300*/  IABS R9, R4 ;  /* 0x0000000400097213 */ /* 0x000fe40000000000 */
[----:B------:R-:W-:-:S04]  /*0310*/  IABS R7, R11 ;  /* 0x0000000b00077213 */ /* 0x000fc80000000000 */
[----:B------:R-:W0:Y:S08]  /*0320*/  I2F.RP R0, R7 ;  /* 0x0000000700007306 */ /* 0x000e300000209400 */
[----:B0-----:R-:W0:Y:S02]  /*0330*/  MUFU.RCP R0, R0 ;  /* 0x0000000000007308 */ /* 0x001e240000001000 */
[----:B0-----:R-:W-:-:S06]  /*0340*/  IADD3 R3, R0, 0xffffffe, RZ ;  /* 0x0ffffffe00037810 */ /* 0x001fcc0007ffe0ff */
[----:B------:R-:W0:Y:S02]  /*0350*/  F2I.FTZ.U32.TRUNC.NTZ R3, R3 ;  /* 0x0000000300037305 */ /* 0x000e24000021f000 */
[----:B0-----:R-:W-:-:S04]  /*0360*/  IMAD.MOV R6, RZ, RZ, -R3 ;  /* 0x000000ffff067224 */ /* 0x001fc800078e0a03 */
[----:B------:R-:W-:Y:S01]  /*0370*/  IMAD.MOV.U32 R2, RZ, RZ, R6 ;  /* 0x000000ffff027224 */ /* 0x000fe200078e0006 */
[----:B------:R-:W-:-:S03]  /*0380*/  IABS R6, R11 ;  /* 0x0000000b00067213 */ /* 0x000fc60000000000 */
[----:B------:R-:W-:Y:S02]  /*0390*/  IMAD R5, R2, R7, RZ ;  /* 0x0000000702057224 */ /* 0x000fe400078e02ff */
[----:B------:R-:W-:Y:S02]  /*03a0*/  IMAD.MOV.U32 R2, RZ, RZ, RZ ;  /* 0x000000ffff027224 */ /* 0x000fe400078e00ff */
[----:B------:R-:W-:Y:S02]  /*03b0*/  IMAD.MOV R0, RZ, RZ, -R6 ;  /* 0x000000ffff007224 */ /* 0x000fe400078e0a06 */
[----:B------:R-:W-:-:S04]  /*03c0*/  IMAD.HI.U32 R2, R3, R5, R2 ;  /* 0x0000000503027227 */ /* 0x000fc800078e0002 */
[----:B------:R-:W-:Y:S02]  /*03d0*/  IMAD.MOV.U32 R6, RZ, RZ, c[0x0][0x180] ;  /* 0x00006000ff067624 */ /* 0x000fe400078e00ff */
[----:B------:R-:W-:-:S03]  /*03e0*/  IMAD.HI.U32 R2, R2, R9, RZ ;  /* 0x0000000902027227 */ /* 0x000fc600078e00ff */
[----:B------:R-:W-:Y:S01]  /*03f0*/  IADD3 R6, R6, 0x1f, RZ ;  /* 0x0000001f06067810 */ /* 0x000fe20007ffe0ff */
[----:B------:R-:W-:-:S05]  /*0400*/  IMAD R0, R2, R0, R9 ;  /* 0x0000000002007224 */ /* 0x000fca00078e0209 */
[----:B------:R-:W-:-:S13]  /*0410*/  ISETP.GT.U32.AND P1, PT, R7, R0, PT ;  /* 0x000000000700720c */ /* 0x000fda0003f24070 */
[----:B------:R-:W-:Y:S01]  /*0420*/  @!P1 IMAD.IADD R0, R0, 0x1, -R7 ;  /* 0x0000000100009824 */ /* 0x000fe200078e0a07 */
[----:B------:R-:W-:Y:S02]  /*0430*/  @!P1 IADD3 R2, R2, 0x1, RZ ;  /* 0x0000000102029810 */ /* 0x000fe40007ffe0ff */
[----:B------:R-:W-:Y:S02]  /*0440*/  ISETP.NE.AND P1, PT, R11, RZ, PT ;  /* 0x000000ff0b00720c */ /* 0x000fe40003f25270 */
[----:B------:R-:W-:Y:S02]  /*0450*/  ISETP.GE.U32.AND P0, PT, R0, R7, PT ;  /* 0x000000070000720c */ /* 0x000fe40003f06070 */
[----:B------:R-:W-:-:S04]  /*0460*/  LOP3.LUT R0, R4, R11, RZ, 0x3c, !PT ;  /* 0x0000000b04007212 */ /* 0x000fc800078e3cff */
[----:B------:R-:W-:-:S07]  /*0470*/  ISETP.GE.AND P2, PT, R0, RZ, PT ;  /* 0x000000ff0000720c */ /* 0x000fce0003f46270 */
[----:B------:R-:W-:Y:S02]  /*0480*/  @P0 IADD3 R2, R2, 0x1, RZ ;  /* 0x0000000102020810 */ /* 0x000fe40007ffe0ff */
[----:B------:R-:W-:-:S04]  /*0490*/  ISETP.GT.AND P0, PT, R6, 0x1f, PT ;  /* 0x0000001f0600780c */ /* 0x000fc80003f04270 */
[----:B------:R-:W-:Y:S01]  /*04a0*/  @!P2 IMAD.MOV R2, RZ, RZ, -R2 ;  /* 0x000000ffff02a224 */ /* 0x000fe200078e0a02 */
[----:B------:R-:W-:-:S05]  /*04b0*/  @!P1 LOP3.LUT R2, RZ, R11, RZ, 0x33, !PT ;  /* 0x0000000bff029212 */ /* 0x000fca00078e33ff */
[----:B------:R-:W-:Y:S02]  /*04c0*/  IMAD.MOV R0, RZ, RZ, -R2 ;  /* 0x000000ffff007224 */ /* 0x000fe400078e0a02 */
[----:B------:R-:W-:Y:S02]  /*04d0*/  IMAD.SHL.U32 R187, R2, 0x40, RZ ;  /* 0x0000004002bb7824 */ /* 0x000fe400078e00ff */
[----:B------:R-:W-:-:S04]  /*04e0*/  IMAD R0, R11, R0, R4 ;  /* 0x000000000b007224 */ /* 0x000fc800078e0204 */
[----:B------:R-:W-:-:S04]  /*04f0*/  IMAD.IADD R0, R8, 0x1, R0 ;  /* 0x0000000108007824 */ /* 0x000fc800078e0200 */
[----:B------:R-:W-:Y:S02]  /*0500*/  IMAD R208, R0, 0x200, R37 ;  /* 0x0000020000d07824 */ /* 0x000fe400078e0225 */
[----:B------:R-:W-:-:S03]  /*0510*/  IMAD.MOV.U32 R0, RZ, RZ, c[0x0][0x180] ;  /* 0x00006000ff007624 */ /* 0x000fc600078e00ff */
[----:B------:R-:W-:Y:S01]  /*0520*/  IADD3 R209, R208, 0x100, RZ ;  /* 0x00000100d0d17810 */ /* 0x000fe20007ffe0ff */
[----:B------:R-:W-:Y:S05]  /*0530*/  @P0 BRA `(.L_x_0) ;  /* 0x0000023000000947 */ /* 0x000fea0003800000 */
[----:B------:R-:W-:Y:S01]  /*0540*/  IMAD.SHL.U32 R0, R36, 0x200, RZ ;  /* 0x0000020024007824 */ /* 0x000fe200078e00ff */
[----:B------:R-:W-:Y:S01]  /*0550*/  CS2R R76, SRZ ;  /* 0x00000000004c7805 */ /* 0x000fe2000001ff00 */
[----:B------:R-:W-:Y:S01]  /*0560*/  CS2R R78, SRZ ;  /* 0x00000000004e7805 */ /* 0x000fe2000001ff00 */
[----:B------:R-:W-:Y:S01]  /*0570*/  CS2R R32, SRZ ;  /* 0x0000000000207805 */ /* 0x000fe2000001ff00 */
[----:B------:R-:W-:Y:S01]  /*0580*/  CS2R R34, SRZ ;  /* 0x0000000000227805 */ /* 0x000fe2000001ff00 */
[----:B------:R0:W-:Y:S01]  /*0590*/  STL [R1+0x1a0], R0 ;  /* 0x0001a00001007387 */ /* 0x0001e20000100800 */
[----:B------:R-:W-:Y:S01]  /*05a0*/  CS2R R44, SRZ ;  /* 0x00000000002c7805 */ /* 0x000fe2000001ff00 */
        /* <DEDUP_REMOVED lines=27> */
[----:B------:R-:W-:Y:S05]  /*0760*/  BRA `(.L_x_1) ;  /* 0x0000433000007947 */ /* 0x000fea0003800000 */
.L_x_0:
[----:B------:R-:W-:Y:S01]  /*0770*/  IABS R20, c[0x0][0x178] ;  /* 0x00005e0000147a13 */ /* 0x000fe20000000000 */
[C---:B------:R-:W-:Y:S01]  /*0780*/  IMAD.SHL.U32 R185, R36.reuse, 0x2, RZ ;  /* 0x0000000224b97824 */ /* 0x040fe200078e00ff */
[----:B------:R-:W-:Y:S01]  /*0790*/  IABS R15, c[0x0][0x17c] ;  /* 0x00005f00000f7a13 */ /* 0x000fe20000000000 */
[----:B------:R-:W-:Y:S01]  /*07a0*/  IMAD.SHL.U32 R23, R36, 0x200, RZ ;  /* 0x0000020024177824 */ /* 0x000fe200078e00ff */
[----:B------:R-:W0:Y:S01]  /*07b0*/  I2F.RP R8, R20 ;  /* 0x0000001400087306 */ /* 0x000e220000209400 */
[----:B------:R-:W-:Y:S01]  /*07c0*/  IABS R10, R209 ;  /* 0x000000d1000a7213 */ /* 0x000fe20000000000 */
[----:B------:R-:W-:Y:S01]  /*07d0*/  IMAD.MOV.U32 R212, RZ, RZ, c[0x0][0x188] ;  /* 0x00006200ffd47624 */ /* 0x000fe200078e00ff */
[----:B------:R-:W-:Y:S01]  /*07e0*/  IABS R11, R208 ;  /* 0x000000d0000b7213 */ /* 0x000fe20000000000 */
[----:B------:R1:W-:Y:S01]  /*07f0*/  STL [R1+0x1a0], R23 ;  /* 0x0001a01701007387 */ /* 0x0003e20000100800 */
[----:B------:R-:W-:Y:S01]  /*0800*/  LEA.HI R13, R12, R187, RZ, 0x1b ;  /* 0x000000bb0c0d7211 */ /* 0x000fe200078fd8ff */
[----:B------:R-:W-:Y:S01]  /*0810*/  IMAD.SHL.U32 R184, R37, 0x2, RZ ;  /* 0x0000000225b87824 */ /* 0x000fe200078e00ff */
[----:B------:R-:W-:Y:S01]  /*0820*/  ISETP.GE.AND P3, PT, R208, RZ, PT ;  /* 0x000000ffd000720c */ /* 0x000fe20003f66270 */
[----:B------:R-:W2:Y:S01]  /*0830*/  I2F.RP R7, R15 ;  /* 0x0000000f00077306 */ /* 0x000ea20000209400 */
[C---:B------:R-:W-:Y:S01]  /*0840*/  IADD3 R21, R13.reuse, 0x20, RZ ;  /* 0x000000200d157810 */ /* 0x040fe20007ffe0ff */
[C---:B------:R-:W-:Y:S01]  /*0850*/  IMAD R31, R212.reuse, 0x1f, RZ ;  /* 0x0000001fd41f7824 */ /* 0x040fe200078e02ff */
[C---:B------:R-:W-:Y:S01]  /*0860*/  IADD3 R22, R13.reuse, 0x18, RZ ;  /* 0x000000180d167810 */ /* 0x040fe20007ffe0ff */
[C---:B------:R-:W-:Y:S01]  /*0870*/  IMAD R33, R212.reuse, 0x1e, RZ ;  /* 0x0000001ed4217824 */ /* 0x040fe200078e02ff */
[----:B------:R-:W-:Y:S01]  /*0880*/  IABS R16, R21 ;  /* 0x0000001500107213 */ /* 0x000fe20000000000 */
[C---:B------:R-:W-:Y:S01]  /*0890*/  IMAD R35, R212.reuse, 0x1d, RZ ;  /* 0x0000001dd4237824 */ /* 0x040fe200078e02ff */
[C---:B------:R-:W-:Y:S01]  /*08a0*/  IADD3 R17, R13.reuse, 0x30, RZ ;  /* 0x000000300d117810 */ /* 0x040fe20007ffe0ff */
[----:B0-----:R-:W0:Y:S01]  /*08b0*/  MUFU.RCP R8, R8 ;  /* 0x0000000800087308 */ /* 0x001e220000001000 */
[----:B------:R-:W-:Y:S01]  /*08c0*/  IABS R18, R22 ;  /* 0x0000001600127213 */ /* 0x000fe20000000000 */
[C---:B------:R-:W-:Y:S01]  /*08d0*/  IMAD R89, R212.reuse, 0x1c, RZ ;  /* 0x0000001cd4597824 */ /* 0x040fe200078e02ff */
[----:B------:R-:W-:Y:S01]  /*08e0*/  IABS R12, R17 ;  /* 0x00000011000c7213 */ /* 0x000fe20000000000 */
[C---:B------:R-:W-:Y:S01]  /*08f0*/  IMAD R91, R212.reuse, 0x1b, RZ ;  /* 0x0000001bd45b7824 */ /* 0x040fe200078e02ff */
[----:B------:R-:W-:Y:S01]  /*0900*/  IADD3 R19, R13, 0x28, RZ ;  /* 0x000000280d137810 */ /* 0x000fe20007ffe0ff */
[----:B------:R-:W-:Y:S01]  /*0910*/  IMAD R93, R212, 0x1a, RZ ;  /* 0x0000001ad45d7824 */ /* 0x000fe200078e02ff */
[----:B------:R-:W-:Y:S01]  /*0920*/  LOP3.LUT R32, R184, 0x10, RZ, 0x3c, !PT ;  /* 0x00000010b8207812 */ /* 0x000fe200078e3cff */
[----:B--2---:R-:W2:Y:S01]  /*0930*/  MUFU.RCP R7, R7 ;  /* 0x0000000700077308 */ /* 0x004ea20000001000 */
[----:B------:R-:W-:Y:S01]  /*0940*/  IABS R14, R19 ;  /* 0x00000013000e7213 */ /* 0x000fe20000000000 */
[----:B------:R-:W-:Y:S01]  /*0950*/  IMAD R95, R212, 0x19, RZ ;  /* 0x00000019d45f7824 */ /* 0x000fe200078e02ff */
[----:B------:R-:W-:Y:S01]  /*0960*/  LOP3.LUT R32, R184, 0x40, RZ, 0x3c, !PT ;  /* 0x00000040b8207812 */ /* 0x000fe200078e3cff */
[----:B------:R-:W-:Y:S01]  /*0970*/  IMAD R27, R212, 0x18, RZ ;  /* 0x00000018d41b7824 */ /* 0x000fe200078e02ff */
[----:B------:R-:W-:Y:S01]  /*0980*/  LOP3.LUT R32, R184, 0x70, RZ, 0x3c, !PT ;  /* 0x00000070b8207812 */ /* 0x000fe200078e3cff */
[C---:B------:R-:W-:Y:S01]  /*0990*/  IMAD R25, R212.reuse, 0x17, RZ ;  /* 0x00000017d4197824 */ /* 0x040fe200078e02ff */
[----:B------:R-:W-:Y:S01]  /*09a0*/  LOP3.LUT R186, R23, 0x2000, RZ, 0xc0, !PT ;  /* 0x0000200017ba7812 */ /* 0x000fe200078ec0ff */
[----:B-1----:R-:W-:Y:S01]  /*09b0*/  IMAD R23, R212, 0x16, RZ ;  /* 0x00000016d4177824 */ /* 0x002fe200078e02ff */
[----:B0-----:R-:W-:Y:S01]  /*09c0*/  IADD3 R4, R8, 0xffffffe, RZ ;  /* 0x0ffffffe08047810 */ /* 0x001fe20007ffe0ff */
[----:B------:R-:W-:Y:S01]  /*09d0*/  IMAD R250, R212, 0x6, RZ ;  /* 0x00000006d4fa7824 */ /* 0x000fe200078e02ff */
[----:B------:R-:W-:Y:S01]  /*09e0*/  LOP3.LUT R88, R184, 0x20, RZ, 0x3c, !PT ;  /* 0x00000020b8587812 */ /* 0x000fe200078e3cff */
[C---:B------:R-:W-:Y:S01]  /*09f0*/  IMAD R244, R212.reuse, 0x5, RZ ;  /* 0x00000005d4f47824 */ /* 0x040fe200078e02ff */
[----:B------:R0:W1:Y:S01]  /*0a00*/  F2I.FTZ.U32.TRUNC.NTZ R5, R4 ;  /* 0x0000000400057305 */ /* 0x000062000021f000 */
[----:B------:R-:W-:Y:S01]  /*0a10*/  IMAD.SHL.U32 R236, R212, 0x4, RZ ;  /* 0x00000004d4ec7824 */ /* 0x000fe200078e00ff */
[----:B------:R-:W-:Y:S01]  /*0a20*/  LOP3.LUT R34, R184, 0x30, RZ, 0x3c, !PT ;  /* 0x00000030b8227812 */ /* 0x000fe200078e3cff */
[C---:B------:R-:W-:Y:S01]  /*0a30*/  IMAD R228, R212.reuse, 0x3, RZ ;  /* 0x00000003d4e47824 */ /* 0x040fe200078e02ff */
[----:B--2---:R-:W-:Y:S01]  /*0a40*/  IADD3 R2, R7, 0xffffffe, RZ ;  /* 0x0ffffffe07027810 */ /* 0x004fe20007ffe0ff */
[----:B------:R-:W-:Y:S01]  /*0a50*/  IMAD.SHL.U32 R220, R212, 0x2, RZ ;  /* 0x00000002d4dc7824 */ /* 0x000fe200078e00ff */
[----:B------:R-:W-:Y:S01]  /*0a60*/  CS2R R80, SRZ ;  /* 0x0000000000507805 */ /* 0x000fe2000001ff00 */
[----:B------:R-:W-:Y:S01]  /*0a70*/  CS2R R82, SRZ ;  /* 0x0000000000527805 */ /* 0x000fe2000001ff00 */
[----:B------:R-:W2:Y:S01]  /*0a80*/  F2I.FTZ.U32.TRUNC.NTZ R3, R2 ;  /* 0x0000000200037305 */ /* 0x000ea2000021f000 */
[----:B0-----:R-:W-:Y:S01]  /*0a90*/  IMAD.MOV.U32 R4, RZ, RZ, RZ ;  /* 0x000000ffff047224 */ /* 0x001fe200078e00ff */
[----:B------:R-:W-:Y:S01]  /*0aa0*/  CS2R R76, SRZ ;  /* 0x00000000004c7805 */ /* 0x000fe2000001ff00 */
[----:B------:R-:W-:Y:S01]  /*0ab0*/  CS2R R78, SRZ ;  /* 0x00000000004e7805 */ /* 0x000fe2000001ff00 */
[----:B------:R-:W-:Y:S01]  /*0ac0*/  CS2R R72, SRZ ;  /* 0x0000000000487805 */ /* 0x000fe2000001ff00 */
[----:B------:R-:W-:Y:S01]  /*0ad0*/  CS2R R74, SRZ ;  /* 0x00000000004a7805 */ /* 0x000fe2000001ff00 */
[----:B------:R-:W-:Y:S01]  /*0ae0*/  CS2R R68, SRZ ;  /* 0x0000000000447805 */ /* 0x000fe2000001ff00 */
[----:B------:R-:W-:Y:S01]  /*0af0*/  CS2R R70, SRZ ;  /* 0x0000000000467805 */ /* 0x000fe2000001ff00 */
[--C-:B-1----:R-:W-:Y:S01]  /*0b00*/  IMAD.MOV R9, RZ, RZ, -R5.reuse ;  /* 0x000000ffff097224 */ /* 0x102fe200078e0a05 */
[----:B------:R-:W-:Y:S01]  /*0b10*/  CS2R R64, SRZ ;  /* 0x0000000000407805 */ /* 0x000fe2000001ff00 */
[----:B------:R-:W-:Y:S01]  /*0b20*/  CS2R R66, SRZ ;  /* 0x0000000000427805 */ /* 0x000fe2000001ff00 */
[----:B------:R-:W-:Y:S01]  /*0b30*/  CS2R R60, SRZ ;  /* 0x00000000003c7805 */ /* 0x000fe2000001ff00 */
[----:B------:R-:W-:Y:S01]  /*0b40*/  IMAD R9, R9, R20, RZ ;  /* 0x0000001409097224 */ /* 0x000fe200078e02ff */
[----:B------:R-:W-:Y:S01]  /*0b50*/  CS2R R62, SRZ ;  /* 0x00000000003e7805 */ /* 0x000fe2000001ff00 */
[----:B------:R-:W-:Y:S01]  /*0b60*/  CS2R R56, SRZ ;  /* 0x0000000000387805 */ /* 0x000fe2000001ff00 */
[----:B------:R-:W-:Y:S01]  /*0b70*/  CS2R R58, SRZ ;  /* 0x00000000003a7805 */ /* 0x000fe2000001ff00 */
[----:B------:R-:W-:Y:S01]  /*0b80*/  IMAD.HI.U32 R5, R5, R9, R4 ;  /* 0x0000000905057227 */ /* 0x000fe200078e0004 */
[----:B------:R-:W-:Y:S01]  /*0b90*/  CS2R R52, SRZ ;  /* 0x0000000000347805 */ /* 0x000fe2000001ff00 */
[----:B------:R-:W-:Y:S01]  /*0ba0*/  CS2R R54, SRZ ;  /* 0x0000000000367805 */ /* 0x000fe2000001ff00 */
[----:B------:R-:W-:Y:S01]  /*0bb0*/  CS2R R48, SRZ ;  /* 0x0000000000307805 */ /* 0x000fe2000001ff00 */
[----:B------:R-:W-:Y:S01]  /*0bc0*/  IMAD.MOV.U32 R9, RZ, RZ, R10 ;  /* 0x000000ffff097224 */ /* 0x000fe200078e000a */
[----:B------:R-:W-:Y:S01]  /*0bd0*/  CS2R R50, SRZ ;  /* 0x0000000000327805 */ /* 0x000fe2000001ff00 */
[----:B--2---:R-:W-:Y:S01]  /*0be0*/  IMAD.MOV R4, RZ, RZ, -R3 ;  /* 0x000000ffff047224 */ /* 0x004fe200078e0a03 */
[----:B------:R-:W-:Y:S01]  /*0bf0*/  CS2R R44, SRZ ;  /* 0x00000000002c7805 */ /* 0x000fe2000001ff00 */
[C---:B------:R-:W-:Y:S01]  /*0c00*/  IMAD.HI.U32 R2, R5.reuse, R9, RZ ;  /* 0x0000000905027227 */ /* 0x040fe200078e00ff */
[----:B------:R-:W-:Y:S01]  /*0c10*/  CS2R R46, SRZ ;  /* 0x00000000002e7805 */ /* 0x000fe2000001ff00 */
[----:B------:R-:W-:Y:S01]  /*0c20*/  CS2R R40, SRZ ;  /* 0x0000000000287805 */ /* 0x000fe2000001ff00 */
[----:B------:R-:W-:Y:S01]  /*0c30*/  CS2R R42, SRZ ;  /* 0x00000000002a7805 */ /* 0x000fe2000001ff00 */
[----:B------:R-:W-:Y:S01]  /*0c40*/  IMAD.HI.U32 R5, R5, R11, RZ ;  /* 0x0000000b05057227 */ /* 0x000fe200078e00ff */
[----:B------:R-:W-:Y:S01]  /*0c50*/  CS2R R38, SRZ ;  /* 0x0000000000267805 */ /* 0x000fe2000001ff00 */
[----:B------:R-:W-:Y:S01]  /*0c60*/  CS2R R136, SRZ ;  /* 0x0000000000887805 */ /* 0x000fe2000001ff00 */
[----:B------:R-:W-:Y:S01]  /*0c70*/  CS2R R138, SRZ ;  /* 0x00000000008a7805 */ /* 0x000fe2000001ff00 */
[----:B------:R-:W-:Y:S01]  /*0c80*/  IMAD R7, R4, R15, RZ ;  /* 0x0000000f04077224 */ /* 0x000fe200078e02ff */
[----:B------:R-:W-:Y:S01]  /*0c90*/  CS2R R132, SRZ ;  /* 0x0000000000847805 */ /* 0x000fe2000001ff00 */
[----:B------:R-:W-:Y:S01]  /*0ca0*/  IMAD.MOV R4, RZ, RZ, -R2 ;  /* 0x000000ffff047224 */ /* 0x000fe200078e0a02 */
[----:B------:R-:W-:Y:S01]  /*0cb0*/  CS2R R134, SRZ ;  /* 0x0000000000867805 */ /* 0x000fe2000001ff00 */
[----:B------:R-:W-:Y:S01]  /*0cc0*/  IMAD.MOV R5, RZ, RZ, -R5 ;  /* 0x000000ffff057224 */ /* 0x000fe200078e0a05 */
[----:B------:R-:W-:Y:S01]  /*0cd0*/  CS2R R128, SRZ ;  /* 0x0000000000807805 */ /* 0x000fe2000001ff00 */
[C---:B------:R-:W-:Y:S01]  /*0ce0*/  IMAD R9, R20.reuse, R4, R9 ;  /* 0x0000000414097224 */ /* 0x040fe200078e0209 */
[----:B------:R-:W-:Y:S01]  /*0cf0*/  CS2R R130, SRZ ;  /* 0x0000000000827805 */ /* 0x000fe2000001ff00 */
[C---:B------:R-:W-:Y:S01]  /*0d00*/  IMAD R11, R20.reuse, R5, R11 ;  /* 0x00000005140b7224 */ /* 0x040fe200078e020b */
[----:B------:R-:W-:Y:S01]  /*0d10*/  CS2R R124, SRZ ;  /* 0x00000000007c7805 */ /* 0x000fe2000001ff00 */
[----:B------:R-:W-:Y:S01]  /*0d20*/  IMAD.MOV.U32 R2, RZ, RZ, RZ ;  /* 0x000000ffff027224 */ /* 0x000fe200078e00ff */
[C---:B------:R-:W-:Y:S01]  /*0d30*/  ISETP.GT.U32.AND P0, PT, R20.reuse, R9, PT ;  /* 0x000000091400720c */ /* 0x040fe20003f04070 */
[----:B------:R-:W-:Y:S01]  /*0d40*/  CS2R R126, SRZ ;  /* 0x00000000007e7805 */ /* 0x000fe2000001ff00 */
[----:B------:R-:W-:Y:S01]  /*0d50*/  ISETP.GT.U32.AND P1, PT, R20, R11, PT ;  /* 0x0000000b1400720c */ /* 0x000fe20003f24070 */
[----:B------:R-:W-:Y:S01]  /*0d60*/  IMAD.HI.U32 R3, R3, R7, R2 ;  /* 0x0000000703037227 */ /* 0x000fe200078e0002 */
[----:B------:R-:W-:Y:S01]  /*0d70*/  IADD3 R2, R13, 0x38, RZ ;  /* 0x000000380d027810 */ /* 0x000fe20007ffe0ff */
[----:B------:R-:W-:Y:S01]  /*0d80*/  CS2R R120, SRZ ;  /* 0x0000000000787805 */ /* 0x000fe2000001ff00 */
[----:B------:R-:W-:Y:S01]  /*0d90*/  CS2R R122, SRZ ;  /* 0x00000000007a7805 */ /* 0x000fe2000001ff00 */
[----:B------:R-:W-:Y:S01]  /*0da0*/  CS2R R116, SRZ ;  /* 0x0000000000747805 */ /* 0x000fe2000001ff00 */
[----:B------:R-:W-:Y:S01]  /*0db0*/  IABS R10, R2 ;  /* 0x00000002000a7213 */ /* 0x000fe20000000000 */
[----:B------:R-:W-:Y:S01]  /*0dc0*/  IMAD.HI.U32 R7, R3, R16, RZ ;  /* 0x0000001003077227 */ /* 0x000fe200078e00ff */
[----:B------:R-:W-:Y:S01]  /*0dd0*/  ISETP.GE.AND P4, PT, R2, RZ, PT ;  /* 0x000000ff0200720c */ /* 0x000fe20003f86270 */
[----:B------:R-:W-:Y:S01]  /*0de0*/  CS2R R118, SRZ ;  /* 0x0000000000767805 */ /* 0x000fe2000001ff00 */
[----:B------:R-:W-:Y:S01]  /*0df0*/  CS2R R112, SRZ ;  /* 0x0000000000707805 */ /* 0x000fe2000001ff00 */
[--C-:B------:R-:W-:Y:S01]  /*0e00*/  @!P0 IMAD.IADD R9, R9, 0x1, -R20.reuse ;  /* 0x0000000109098824 */ /* 0x100fe200078e0a14 */
[----:B------:R-:W-:Y:S01]  /*0e10*/  CS2R R114, SRZ ;  /* 0x0000000000727805 */ /* 0x000fe2000001ff00 */
[----:B------:R-:W-:Y:S01]  /*0e20*/  @!P1 IMAD.IADD R11, R11, 0x1, -R20 ;  /* 0x000000010b0b9824 */ /* 0x000fe200078e0a14 */
[----:B------:R-:W-:Y:S01]  /*0e30*/  ISETP.GE.AND P1, PT, R209, RZ, PT ;  /* 0x000000ffd100720c */ /* 0x000fe20003f26270 */
[C---:B------:R-:W-:Y:S01]  /*0e40*/  IMAD.HI.U32 R8, R3.reuse, R18, RZ ;  /* 0x0000001203087227 */ /* 0x040fe200078e00ff */
[C---:B------:R-:W-:Y:S01]  /*0e50*/  ISETP.GT.U32.AND P0, PT, R20.reuse, R9, PT ;  /* 0x000000091400720c */ /* 0x040fe20003f04070 */
[----:B------:R-:W-:Y:S01]  /*0e60*/  CS2R R108, SRZ ;  /* 0x00000000006c7805 */ /* 0x000fe2000001ff00 */
[----:B------:R-:W-:Y:S01]  /*0e70*/  ISETP.GT.U32.AND P2, PT, R20, R11, PT ;  /* 0x0000000b1400720c */ /* 0x000fe20003f44070 */
[----:B------:R-:W-:Y:S01]  /*0e80*/  IMAD.MOV R7, RZ, RZ, -R7 ;  /* 0x000000ffff077224 */ /* 0x000fe200078e0a07 */
        /* <DEDUP_REMOVED lines=9> */
[----:B------:R-:W-:Y:S01]  /*0f20*/  IMAD.MOV R8, RZ, RZ, -R8 ;  /* 0x000000ffff087224 */ /* 0x000fe200078e0a08 */
[----:B------:R-:W-:Y:S01]  /*0f30*/  CS2R R84, SRZ ;  /* 0x0000000000547805 */ /* 0x000fe2000001ff00 */
[----:B------:R-:W-:Y:S01]  /*0f40*/  IMAD R7, R15, R7, R16 ;  /* 0x000000070f077224 */ /* 0x000fe200078e0210 */
[----:B------:R-:W-:Y:S01]  /*0f50*/  IADD3 R16, R13, 0x10, RZ ;  /* 0x000000100d107810 */ /* 0x000fe20007ffe0ff */
[----:B------:R-:W-:Y:S01]  /*0f60*/  IMAD.MOV R2, RZ, RZ, -R2 ;  /* 0x000000ffff027224 */ /* 0x000fe200078e0a02 */
[----:B------:R-:W-:Y:S01]  /*0f70*/  CS2R R86, SRZ ;  /* 0x0000000000567805 */ /* 0x000fe2000001ff00 */
[----:B------:R-:W-:Y:S01]  /*0f80*/  IMAD.MOV R4, RZ, RZ, -R4 ;  /* 0x000000ffff047224 */ /* 0x000fe200078e0a04 */
[----:B------:R-:W-:Y:S01]  /*0f90*/  CS2R R140, SRZ ;  /* 0x00000000008c7805 */ /* 0x000fe2000001ff00 */
[----:B------:R-:W-:Y:S01]  /*0fa0*/  @!P0 IMAD.IADD R9, R9, 0x1, -R20 ;  /* 0x0000000109098824 */ /* 0x000fe200078e0a14 */
[----:B------:R-:W-:Y:S01]  /*0fb0*/  ISETP.NE.AND P0, PT, RZ, c[0x0][0x178], PT ;  /* 0x00005e00ff007a0c */ /* 0x000fe20003f05270 */
[----:B------:R-:W-:Y:S01]  /*0fc0*/  IMAD R8, R15, R8, R18 ;  /* 0x000000080f087224 */ /* 0x000fe200078e0212 */
[----:B------:R-:W-:Y:S01]  /*0fd0*/  IADD3 R18, R13, 0x8, RZ ;  /* 0x000000080d127810 */ /* 0x000fe20007ffe0ff */
[----:B------:R-:W-:Y:S01]  /*0fe0*/  @!P2 IMAD.IADD R11, R11, 0x1, -R20 ;  /* 0x000000010b0ba824 */ /* 0x000fe200078e0a14 */
[C---:B------:R-:W-:Y:S01]  /*0ff0*/  ISETP.GT.U32.AND P2, PT, R15.reuse, R7, PT ;  /* 0x000000070f00720c */ /* 0x040fe20003f44070 */
[C---:B------:R-:W-:Y:S01]  /*1000*/  IMAD R2, R15.reuse, R2, R10 ;  /* 0x000000020f027224 */ /* 0x040fe200078e020a */
[----:B------:R-:W-:Y:S01]  /*1010*/  LOP3.LUT R10, RZ, c[0x0][0x178], RZ, 0x33, !PT ;  /* 0x00005e00ff0a7a12 */ /* 0x000fe200078e33ff */
[C---:B------:R-:W-:Y:S01]  /*1020*/  IMAD R4, R15.reuse, R4, R12 ;  /* 0x000000040f047224 */ /* 0x040fe200078e020c */
[----:B------:R-:W-:Y:S01]  /*1030*/  IABS R12, R16 ;  /* 0x00000010000c7213 */ /* 0x000fe20000000000 */
[----:B------:R-:W-:Y:S01]  /*1040*/  @!P1 IMAD.MOV R9, RZ, RZ, -R9 ;  /* 0x000000ffff099224 */ /* 0x000fe200078e0a09 */
[C---:B------:R-:W-:Y:S01]  /*1050*/  ISETP.GT.U32.AND P1, PT, R15.reuse, R8, PT ;  /* 0x000000080f00720c */ /* 0x040fe20003f24070 */
[----:B------:R-:W-:Y:S01]  /*1060*/  @!P3 IMAD.MOV R11, RZ, RZ, -R11 ;  /* 0x000000ffff0bb224 */ /* 0x000fe200078e0a0b */
[----:B------:R-:W-:Y:S01]  /*1070*/  ISETP.GT.U32.AND P5, PT, R15, R4, PT ;  /* 0x000000040f00720c */ /* 0x000fe20003fa4070 */
[C---:B------:R-:W-:Y:S01]  /*1080*/  IMAD.HI.U32 R5, R3.reuse, R14, RZ ;  /* 0x0000000e03057227 */ /* 0x040fe200078e00ff */
[C---:B------:R-:W-:Y:S01]  /*1090*/  SEL R29, R10.reuse, R9, !P0 ;  /* 0x000000090a1d7207 */ /* 0x040fe20004000000 */
[----:B------:R-:W-:Y:S01]  /*10a0*/  CS2R R142, SRZ ;  /* 0x00000000008e7805 */ /* 0x000fe2000001ff00 */
[----:B------:R-:W-:Y:S01]  /*10b0*/  SEL R30, R10, R11, !P0 ;  /* 0x0000000b0a1e7207 */ /* 0x000fe20004000000 */
[----:B------:R-:W-:Y:S01]  /*10c0*/  IMAD.HI.U32 R9, R3, R12, RZ ;  /* 0x0000000c03097227 */ /* 0x000fe200078e00ff */
[----:B------:R-:W-:Y:S01]  /*10d0*/  ISETP.GE.AND P0, PT, R13, RZ, PT ;  /* 0x000000ff0d00720c */ /* 0x000fe20003f06270 */
[----:B------:R-:W-:Y:S01]  /*10e0*/  CS2R R144, SRZ ;  /* 0x0000000000907805 */ /* 0x000fe2000001ff00 */
[----:B------:R-:W-:Y:S01]  /*10f0*/  IABS R13, R13 ;  /* 0x0000000d000d7213 */ /* 0x000fe20000000000 */
[----:B------:R-:W-:Y:S01]  /*1100*/  IMAD.MOV R5, RZ, RZ, -R5 ;  /* 0x000000ffff057224 */ /* 0x000fe200078e0a05 */
[C---:B------:R-:W-:Y:S01]  /*1110*/  ISETP.GT.U32.AND P3, PT, R15.reuse, R2, PT ;  /* 0x000000020f00720c */ /* 0x040fe20003f64070 */
[----:B------:R-:W-:Y:S01]  /*1120*/  IMAD.MOV R9, RZ, RZ, -R9 ;  /* 0x000000ffff097224 */ /* 0x000fe200078e0a09 */
[----:B------:R-:W-:Y:S01]  /*1130*/  CS2R R146, SRZ ;  /* 0x0000000000927805 */ /* 0x000fe2000001ff00 */
[----:B------:R-:W-:Y:S01]  /*1140*/  IMAD R5, R15, R5, R14 ;  /* 0x000000050f057224 */ /* 0x000fe200078e020e */
[----:B------:R-:W-:Y:S01]  /*1150*/  IABS R14, R18 ;  /* 0x00000012000e7213 */ /* 0x000fe20000000000 */
[----:B------:R-:W-:Y:S01]  /*1160*/  @!P2 IMAD.IADD R7, R7, 0x1, -R15 ;  /* 0x000000010707a824 */ /* 0x000fe200078e0a0f */
[----:B------:R-:W-:Y:S01]  /*1170*/  CS2R R148, SRZ ;  /* 0x0000000000947805 */ /* 0x000fe2000001ff00 */
[C---:B------:R-:W-:Y:S01]  /*1180*/  IMAD R9, R15.reuse, R9, R12 ;  /* 0x000000090f097224 */ /* 0x040fe200078e020c */
[C---:B------:R-:W-:Y:S01]  /*1190*/  ISETP.GT.U32.AND P6, PT, R15.reuse, R5, PT ;  /* 0x000000050f00720c */ /* 0x040fe20003fc4070 */
[----:B------:R-:W-:Y:S01]  /*11a0*/  IMAD.MOV.U32 R12, RZ, RZ, R13 ;  /* 0x000000ffff0c7224 */ /* 0x000fe200078e000d */
[----:B------:R-:W-:Y:S01]  /*11b0*/  CS2R R150, SRZ ;  /* 0x0000000000967805 */ /* 0x000fe2000001ff00 */
[----:B------:R-:W-:Y:S01]  /*11c0*/  @!P1 IMAD.IADD R8, R8, 0x1, -R15 ;  /* 0x0000000108089824 */ /* 0x000fe200078e0a0f */
[----:B------:R-:W-:Y:S01]  /*11d0*/  ISETP.GT.U32.AND P1, PT, R15, R7, PT ;  /* 0x000000070f00720c */ /* 0x000fe20003f24070 */
        /* <DEDUP_REMOVED lines=9> */
[----:B------:R-:W-:Y:S01]  /*1270*/  SHF.R.S32.HI R3, RZ, 0x1f, R6 ;  /* 0x0000001fff037819 */ /* 0x000fe20000011406 */
[--C-:B------:R-:W-:Y:S01]  /*1280*/  @!P5 IMAD.IADD R4, R4, 0x1, -R15.reuse ;  /* 0x000000010404d824 */ /* 0x100fe200078e0a0f */
[----:B------:R-:W-:Y:S01]  /*1290*/  CS2R R164, SRZ ;  /* 0x0000000000a47805 */ /* 0x000fe2000001ff00 */
[----:B------:R-:W-:Y:S01]  /*12a0*/  IMAD R11, R15, R11, R12 ;  /* 0x0000000b0f0b7224 */ /* 0x000fe200078e020c */
[----:B------:R-:W-:Y:S01]  /*12b0*/  LEA.HI R12, R3, R6, RZ, 0x5 ;  /* 0x00000006030c7211 */ /* 0x000fe200078f28ff */
[--C-:B------:R-:W-:Y:S01]  /*12c0*/  @!P1 IMAD.IADD R7, R7, 0x1, -R15.reuse ;  /* 0x0000000107079824 */ /* 0x100fe200078e0a0f */
[----:B------:R-:W-:Y:S01]  /*12d0*/  LOP3.LUT R3, R36, 0x7, RZ, 0xc0, !PT ;  /* 0x0000000724037812 */ /* 0x000fe200078ec0ff */
[--C-:B------:R-:W-:Y:S01]  /*12e0*/  @!P3 IMAD.IADD R2, R2, 0x1, -R15.reuse ;  /* 0x000000010202b824 */ /* 0x100fe200078e0a0f */
[----:B------:R-:W-:Y:S01]  /*12f0*/  ISETP.GT.U32.AND P1, PT, R15, R11, PT ;  /* 0x0000000b0f00720c */ /* 0x000fe20003f24070 */
[--C-:B------:R-:W-:Y:S01]  /*1300*/  @!P6 IMAD.IADD R5, R5, 0x1, -R15.reuse ;  /* 0x000000010505e824 */ /* 0x100fe200078e0a0f */
[C---:B------:R-:W-:Y:S01]  /*1310*/  ISETP.GT.U32.AND P3, PT, R15.reuse, R4, PT ;  /* 0x000000040f00720c */ /* 0x040fe20003f64070 */
[----:B------:R-:W-:Y:S01]  /*1320*/  IMAD.MOV R10, RZ, RZ, -R10 ;  /* 0x000000ffff0a7224 */ /* 0x000fe200078e0a0a */
[C---:B------:R-:W-:Y:S01]  /*1330*/  ISETP.GT.U32.AND P5, PT, R15.reuse, R2, PT ;  /* 0x000000020f00720c */ /* 0x040fe20003fa4070 */
[----:B------:R-:W-:Y:S01]  /*1340*/  IMAD.SHL.U32 R13, R36, 0x8, RZ ;  /* 0x00000008240d7824 */ /* 0x000fe200078e00ff */
[C---:B------:R-:W-:Y:S01]  /*1350*/  ISETP.GT.U32.AND P2, PT, R15.reuse, R5, PT ;  /* 0x000000050f00720c */ /* 0x040fe20003f44070 */
[C---:B------:R-:W-:Y:S01]  /*1360*/  IMAD R10, R15.reuse, R10, R14 ;  /* 0x0000000a0f0a7224 */ /* 0x040fe200078e020e */
[----:B------:R-:W-:Y:S01]  /*1370*/  ISETP.GT.U32.AND P6, PT, R15, R8, PT ;  /* 0x000000080f00720c */ /* 0x000fe20003fc4070 */
[----:B------:R-:W-:Y:S01]  /*1380*/  IMAD R29, R29, c[0x0][0x184], RZ ;  /* 0x000061001d1d7a24 */ /* 0x000fe200078e02ff */
[----:B------:R-:W-:Y:S01]  /*1390*/  LOP3.LUT R14, R13, 0x30, RZ, 0xc0, !PT ;  /* 0x000000300d0e7812 */ /* 0x000fe200078ec0ff */
[----:B------:R-:W-:Y:S01]  /*13a0*/  IMAD R13, R3, 0x410, RZ ;  /* 0x00000410030d7824 */ /* 0x000fe200078e02ff */
[----:B------:R-:W-:Y:S01]  /*13b0*/  LOP3.LUT R6, R185, 0x10, RZ, 0xc0, !PT ;  /* 0x00000010b9067812 */ /* 0x000fe200078ec0ff */
[--C-:B------:R-:W-:Y:S01]  /*13c0*/  @!P1 IMAD.IADD R11, R11, 0x1, -R15.reuse ;  /* 0x000000010b0b9824 */ /* 0x100fe200078e0a0f */
[----:B------:R-:W-:Y:S01]  /*13d0*/  SHF.R.S32.HI R12, RZ, 0x5, R12 ;  /* 0x00000005ff0c7819 */ /* 0x000fe2000001140c */
[--C-:B------:R-:W-:Y:S01]  /*13e0*/  @!P3 IMAD.IADD R4, R4, 0x1, -R15.reuse ;  /* 0x000000010404b824 */ /* 0x100fe200078e0a0f */
[C---:B------:R-:W-:Y:S01]  /*13f0*/  ISETP.GT.U32.AND P3, PT, R15.reuse, R10, PT ;  /* 0x0000000a0f00720c */ /* 0x040fe20003f64070 */
[--C-:B------:R-:W-:Y:S01]  /*1400*/  @!P5 IMAD.IADD R2, R2, 0x1, -R15.reuse ;  /* 0x000000010202d824 */ /* 0x100fe200078e0a0f */
[----:B------:R-:W-:Y:S01]  /*1410*/  ISETP.GT.U32.AND P1, PT, R15, R11, PT ;  /* 0x0000000b0f00720c */ /* 0x000fe20003f24070 */
[--C-:B------:R-:W-:Y:S01]  /*1420*/  @!P2 IMAD.IADD R5, R5, 0x1, -R15.reuse ;  /* 0x000000010505a824 */ /* 0x100fe200078e0a0f */
[----:B------:R-:W-:Y:S01]  /*1430*/  ISETP.GE.AND P2, PT, R17, RZ, PT ;  /* 0x000000ff1100720c */ /* 0x000fe20003f46270 */
[----:B------:R-:W-:Y:S01]  /*1440*/  IMAD R14, R3, 0x40, R14 ;  /* 0x00000040030e7824 */ /* 0x000fe200078e020e */
[----:B------:R-:W-:Y:S01]  /*1450*/  ISETP.GT.U32.AND P5, PT, R15, R9, PT ;  /* 0x000000090f00720c */ /* 0x000fe20003fa4070 */
[----:B------:R-:W-:Y:S01]  /*1460*/  @!P6 IMAD.IADD R8, R8, 0x1, -R15 ;  /* 0x000000010808e824 */ /* 0x000fe200078e0a0f */
[----:B------:R-:W-:Y:S01]  /*1470*/  ISETP.GE.AND P6, PT, R19, RZ, PT ;  /* 0x000000ff1300720c */ /* 0x000fe20003fc6270 */
[----:B------:R-:W-:Y:S01]  /*1480*/  @!P4 IMAD.MOV R2, RZ, RZ, -R2 ;  /* 0x000000ffff02c224 */ /* 0x000fe200078e0a02 */
[----:B------:R-:W-:Y:S01]  /*1490*/  LOP3.LUT R3, RZ, c[0x0][0x17c], RZ, 0x33, !PT ;  /* 0x00005f00ff037a12 */ /* 0x000fe200078e33ff */
[----:B------:R0:W-:Y:S01]  /*14a0*/  STL [R1+0x198], R12 ;  /* 0x0001980c01007387 */ /* 0x0001e20000100800 */
[----:B------:R-:W-:Y:S01]  /*14b0*/  LOP3.LUT R185, R14, 0x30, R185, 0x78, !PT ;  /* 0x000000300eb97812 */ /* 0x000fe200078e78b9 */
[--C-:B------:R-:W-:Y:S01]  /*14c0*/  @!P3 IMAD.IADD R10, R10, 0x1, -R15.reuse ;  /* 0x000000010a0ab824 */ /* 0x100fe200078e0a0f */
[----:B------:R-:W-:Y:S01]  /*14d0*/  ISETP.GE.AND P4, PT, R21, RZ, PT ;  /* 0x000000ff1500720c */ /* 0x000fe20003f86270 */
[--C-:B------:R-:W-:Y:S01]  /*14e0*/  @!P1 IMAD.IADD R11, R11, 0x1, -R15.reuse ;  /* 0x000000010b0b9824 */ /* 0x100fe200078e0a0f */
[----:B------:R-:W-:Y:S01]  /*14f0*/  ISETP.NE.AND P1, PT, RZ, c[0x0][0x17c], PT ;  /* 0x00005f00ff007a0c */ /* 0x000fe20003f25270 */
[----:B------:R-:W-:Y:S01]  /*1500*/  @!P2 IMAD.MOV R4, RZ, RZ, -R4 ;  /* 0x000000ffff04a224 */ /* 0x000fe200078e0a04 */
[----:B------:R-:W-:Y:S01]  /*1510*/  ISETP.GT.U32.AND P2, PT, R15, R10, PT ;  /* 0x0000000a0f00720c */ /* 0x000fe20003f44070 */
[----:B------:R-:W-:Y:S01]  /*1520*/  @!P5 IMAD.IADD R9, R9, 0x1, -R15 ;  /* 0x000000010909d824 */ /* 0x000fe200078e0a0f */
[----:B------:R-:W-:Y:S01]  /*1530*/  SEL R14, R3, R2, !P1 ;  /* 0x00000002030e7207 */ /* 0x000fe20004800000 */
[----:B------:R-:W-:Y:S01]  /*1540*/  @!P0 IMAD.MOV R11, RZ, RZ, -R11 ;  /* 0x000000ffff0b8224 */ /* 0x000fe200078e0a0b */
[----:B------:R-:W-:Y:S01]  /*1550*/  ISETP.GE.AND P5, PT, R22, RZ, PT ;  /* 0x000000ff1600720c */ /* 0x000fe20003fa6270 */
[----:B------:R-:W-:Y:S01]  /*1560*/  @!P6 IMAD.MOV R5, RZ, RZ, -R5 ;  /* 0x000000ffff05e224 */ /* 0x000fe200078e0a05 */
[----:B------:R-:W-:Y:S01]  /*1570*/  ISETP.GT.U32.AND P3, PT, R15, R9, PT ;  /* 0x000000090f00720c */ /* 0x000fe20003f64070 */
[----:B------:R-:W-:Y:S01]  /*1580*/  IMAD R14, R14, c[0x0][0x190], RZ ;  /* 0x000064000e0e7a24 */ /* 0x000fe200078e02ff */
[----:B------:R-:W-:Y:S01]  /*1590*/  SEL R28, R3, R11, !P1 ;  /* 0x0000000b031c7207 */ /* 0x000fe20004800000 */
[----:B------:R-:W-:Y:S01]  /*15a0*/  IMAD R30, R30, c[0x0][0x184], RZ ;  /* 0x000061001e1e7a24 */ /* 0x000fe200078e02ff */
[----:B------:R-:W-:Y:S01]  /*15b0*/  LOP3.LUT R6, R6, 0xe0, R36, 0xf8, !PT ;  /* 0x000000e006067812 */ /* 0x000fe200078ef824 */
[----:B------:R-:W-:Y:S01]  /*15c0*/  IMAD.WIDE R190, R29, 0x2, RZ ;  /* 0x000000021dbe7825 */ /* 0x000fe200078e02ff */
[----:B0-----:R-:W-:Y:S01]  /*15d0*/  LEA R12, P6, R14, c[0x0][0x168], 0x1 ;  /* 0x00005a000e0c7a11 */ /* 0x001fe200078c08ff */
[----:B------:R-:W-:Y:S01]  /*15e0*/  CS2R R166, SRZ ;  /* 0x0000000000a67805 */ /* 0x000fe2000001ff00 */
[----:B------:R-:W-:Y:S01]  /*15f0*/  LOP3.LUT R13, R13, R6, RZ, 0x3c, !PT ;  /* 0x000000060d0d7212 */ /* 0x000fe200078e3cff */
[----:B------:R-:W-:Y:S01]  /*1600*/  IMAD R28, R28, c[0x0][0x190], RZ ;  /* 0x000064001c1c7a24 */ /* 0x000fe200078e02ff */
[----:B------:R-:W-:Y:S01]  /*1610*/  LEA.HI.X.SX32 R252, R14, c[0x0][0x16c], 0x1, P6 ;  /* 0x00005b000efc7a11 */ /* 0x000fe200030f0eff */
[--C-:B------:R-:W-:Y:S01]  /*1620*/  @!P2 IMAD.IADD R10, R10, 0x1, -R15.reuse ;  /* 0x000000010a0aa824 */ /* 0x100fe200078e0a0f */
[----:B------:R-:W-:Y:S01]  /*1630*/  ISETP.GE.AND P2, PT, R18, RZ, PT ;  /* 0x000000ff1200720c */ /* 0x000fe20003f46270 */
[----:B------:R-:W-:Y:S01]  /*1640*/  IMAD.WIDE R188, R30, 0x2, RZ ;  /* 0x000000021ebc7825 */ /* 0x000fe200078e02ff */
[----:B------:R-:W-:Y:S01]  /*1650*/  LEA R194, P6, R28, c[0x0][0x168], 0x1 ;  /* 0x00005a001cc27a11 */ /* 0x000fe200078c08ff */
[----:B------:R-:W-:Y:S01]  /*1660*/  STL [R1+0x19c], R12 ;  /* 0x00019c0c01007387 */ /* 0x000fe20000100800 */
[----:B------:R-:W-:Y:S01]  /*1670*/  SEL R18, R3, R5, !P1 ;  /* 0x0000000503127207 */ /* 0x000fe20004800000 */
[----:B------:R-:W-:Y:S01]  /*1680*/  @!P3 IMAD.IADD R9, R9, 0x1, -R15 ;  /* 0x000000010909b824 */ /* 0x000fe200078e0a0f */
[----:B------:R-:W-:Y:S01]  /*1690*/  ISETP.GE.AND P3, PT, R16, RZ, PT ;  /* 0x000000ff1000720c */ /* 0x000fe20003f66270 */
[----:B------:R-:W-:Y:S01]  /*16a0*/  IMAD.WIDE R172, R31, 0x2, R190 ;  /* 0x000000021fac7825 */ /* 0x000fe200078e02be */
[----:B------:R-:W-:Y:S01]  /*16b0*/  LEA.HI.X.SX32 R192, R28, c[0x0][0x16c], 0x1, P6 ;  /* 0x00005b001cc07a11 */ /* 0x000fe200030f0eff */
[----:B------:R-:W-:Y:S01]  /*16c0*/  CS2R R168, SRZ ;  /* 0x0000000000a87805 */ /* 0x000fe2000001ff00 */
[----:B------:R-:W-:Y:S01]  /*16d0*/  SEL R16, R3, R4, !P1 ;  /* 0x0000000403107207 */ /* 0x000fe20004800000 */
[----:B------:R-:W-:Y:S01]  /*16e0*/  IMAD.WIDE R28, R31, 0x2, R188 ;  /* 0x000000021f1c7825 */ /* 0x000fe200078e02bc */
[----:B------:R-:W-:Y:S01]  /*16f0*/  STL.64 [R1+0x190], R172 ;  /* 0x000190ac01007387 */ /* 0x000fe20000100a00 */
[----:B------:R-:W-:Y:S01]  /*1700*/  CS2R R170, SRZ ;  /* 0x0000000000aa7805 */ /* 0x000fe2000001ff00 */
[C---:B------:R-:W-:Y:S01]  /*1710*/  LOP3.LUT R88, R184.reuse, 0x50, RZ, 0x3c, !PT ;  /* 0x00000050b8587812 */ /* 0x040fe200078e3cff */
[----:B------:R-:W-:Y:S01]  /*1720*/  IMAD.WIDE R30, R33, 0x2, R190 ;  /* 0x00000002211e7825 */ /* 0x000fe200078e02be */
[----:B------:R0:W-:Y:S01]  /*1730*/  STL.64 [R1+0x188], R28 ;  /* 0x0001881c01007387 */ /* 0x0001e20000100a00 */
[----:B------:R-:W-:-:S02]  /*1740*/  LOP3.LUT R34, R184, 0x60, RZ, 0x3c, !PT ;  /* 0x00000060b8227812 */ /* 0x000fc400078e3cff */
[----:B------:R-:W-:Y:S01]  /*1750*/  IMAD.WIDE R32, R33, 0x2, R188 ;  /* 0x0000000221207825 */ /* 0x000fe200078e02bc */
[----:B------:R1:W-:Y:S03]  /*1760*/  STL.64 [R1+0x180], R30 ;  /* 0x0001801e01007387 */ /* 0x0003e60000100a00 */
[----:B------:R-:W-:Y:S01]  /*1770*/  @!P2 IMAD.MOV R10, RZ, RZ, -R10 ;  /* 0x000000ffff0aa224 */ /* 0x000fe200078e0a0a */
[----:B------:R2:W-:Y:S01]  /*1780*/  STL.64 [R1+0x178], R32 ;  /* 0x0001782001007387 */ /* 0x0005e20000100a00 */
[----:B------:R-:W-:Y:S02]  /*1790*/  @!P3 IMAD.MOV R9, RZ, RZ, -R9 ;  /* 0x000000ffff09b224 */ /* 0x000fe400078e0a09 */
[----:B------:R-:W-:Y:S01]  /*17a0*/  @!P5 IMAD.MOV R8, RZ, RZ, -R8 ;  /* 0x000000ffff08d224 */ /* 0x000fe200078e0a08 */
[----:B------:R-:W-:Y:S01]  /*17b0*/  SEL R26, R3, R10, !P1 ;  /* 0x0000000a031a7207 */ /* 0x000fe20004800000 */
[----:B0-----:R-:W-:Y:S01]  /*17c0*/  IMAD.WIDE R28, R35, 0x2, R190 ;  /* 0x00000002231c7825 */ /* 0x001fe200078e02be */
[----:B------:R-:W-:-:S02]  /*17d0*/  SEL R24, R3, R9, !P1 ;  /* 0x0000000903187207 */ /* 0x000fc40004800000 */
[----:B------:R-:W-:Y:S01]  /*17e0*/  SEL R22, R3, R8, !P1 ;  /* 0x0000000803167207 */ /* 0x000fe20004800000 */
[----:B-1----:R-:W-:Y:S01]  /*17f0*/  IMAD.WIDE R30, R35, 0x2, R188 ;  /* 0x00000002231e7825 */ /* 0x002fe200078e02bc */
[----:B------:R0:W-:Y:S03]  /*1800*/  STL.64 [R1+0x170], R28 ;  /* 0x0001701c01007387 */ /* 0x0001e60000100a00 */
[----:B--2---:R-:W-:Y:S01]  /*1810*/  IMAD.WIDE R32, R89, 0x2, R190 ;  /* 0x0000000259207825 */ /* 0x004fe200078e02be */
[----:B------:R1:W-:Y:S03]  /*1820*/  STL.64 [R1+0x168], R30 ;  /* 0x0001681e01007387 */ /* 0x0003e60000100a00 */
[----:B------:R-:W-:Y:S01]  /*1830*/  IMAD R26, R26, c[0x0][0x190], RZ ;  /* 0x000064001a1a7a24 */ /* 0x000fe200078e02ff */
[----:B------:R2:W-:Y:S01]  /*1840*/  STL.64 [R1+0x160], R32 ;  /* 0x0001602001007387 */ /* 0x0005e20000100a00 */
[----:B------:R-:W-:-:S02]  /*1850*/  @!P4 IMAD.MOV R7, RZ, RZ, -R7 ;  /* 0x000000ffff07c224 */ /* 0x000fc400078e0a07 */
[----:B------:R-:W-:Y:S01]  /*1860*/  IMAD R24, R24, c[0x0][0x190], RZ ;  /* 0x0000640018187a24 */ /* 0x000fe200078e02ff */
[C---:B------:R-:W-:Y:S01]  /*1870*/  LEA R196, P0, R26.reuse, c[0x0][0x168], 0x1 ;  /* 0x00005a001ac47a11 */ /* 0x040fe200078008ff */
[----:B0-----:R-:W-:Y:S01]  /*1880*/  IMAD.WIDE R28, R89, 0x2, R188 ;  /* 0x00000002591c7825 */ /* 0x001fe200078e02bc */
[----:B------:R-:W-:Y:S02]  /*1890*/  SEL R20, R3, R7, !P1 ;  /* 0x0000000703147207 */ /* 0x000fe40004800000 */
[----:B------:R-:W-:Y:S01]  /*18a0*/  LEA.HI.X.SX32 R195, R26, c[0x0][0x16c], 0x1, P0 ;  /* 0x00005b001ac37a11 */ /* 0x000fe200000f0eff */
[C---:B-1----:R-:W-:Y:S01]  /*18b0*/  IMAD.WIDE R30, R91.reuse, 0x2, R190 ;  /* 0x000000025b1e7825 */ /* 0x042fe200078e02be */
[----:B------:R0:W-:Y:S01]  /*18c0*/  STL.64 [R1+0x158], R28 ;  /* 0x0001581c01007387 */ /* 0x0001e20000100a00 */
[C---:B------:R-:W-:Y:S02]  /*18d0*/  LEA R198, P1, R24.reuse, c[0x0][0x168], 0x1 ;  /* 0x00005a0018c67a11 */ /* 0x040fe400078208ff */
[----:B--2---:R-:W-:Y:S01]  /*18e0*/  IMAD.WIDE R32, R91, 0x2, R188 ;  /* 0x000000025b207825 */ /* 0x004fe200078e02bc */
[----:B------:R1:W-:Y:S01]  /*18f0*/  STL.64 [R1+0x150], R30 ;  /* 0x0001501e01007387 */ /* 0x0003e20000100a00 */
[----:B------:R-:W-:-:S02]  /*1900*/  LEA.HI.X.SX32 R197, R24, c[0x0][0x16c], 0x1, P1 ;  /* 0x00005b0018c57a11 */ /* 0x000fc400008f0eff */
[----:B------:R-:W-:Y:S01]  /*1910*/  IMAD R22, R22, c[0x0][0x190], RZ ;  /* 0x0000640016167a24 */ /* 0x000fe200078e02ff */
[----:B------:R2:W-:Y:S01]  /*1920*/  STL.64 [R1+0x148], R32 ;  /* 0x0001482001007387 */ /* 0x0005e20000100a00 */
[----:B------:R-:W-:Y:S01]  /*1930*/  IMAD R20, R20, c[0x0][0x190], RZ ;  /* 0x0000640014147a24 */ /* 0x000fe200078e02ff */
[----:B------:R-:W-:Y:S01]  /*1940*/  SHF.R.U32.HI R3, RZ, 0x2, R36 ;  /* 0x00000002ff037819 */ /* 0x000fe20000011624 */
[----:B------:R-:W-:Y:S01]  /*1950*/  IMAD R18, R18, c[0x0][0x190], RZ ;  /* 0x0000640012127a24 */ /* 0x000fe200078e02ff */
[----:B------:R-:W-:Y:S01]  /*1960*/  LEA R200, P2, R22, c[0x0][0x168], 0x1 ;  /* 0x00005a0016c87a11 */ /* 0x000fe200078408ff */
[C---:B0-----:R-:W-:Y:S01]  /*1970*/  IMAD.WIDE R28, R93.reuse, 0x2, R190 ;  /* 0x000000025d1c7825 */ /* 0x041fe200078e02be */
[----:B------:R-:W-:Y:S01]  /*1980*/  LEA R202, P3, R20, c[0x0][0x168], 0x1 ;  /* 0x00005a0014ca7a11 */ /* 0x000fe200078608ff */
[----:B------:R-:W-:Y:S01]  /*1990*/  CS2R R36, SRZ ;  /* 0x0000000000247805 */ /* 0x000fe2000001ff00 */
[----:B------:R-:W-:Y:S01]  /*19a0*/  LEA.HI.X.SX32 R199, R22, c[0x0][0x16c], 0x1, P2 ;  /* 0x00005b0016c77a11 */ /* 0x000fe200010f0eff */
[----:B-1----:R-:W-:Y:S01]  /*19b0*/  IMAD.WIDE R30, R93, 0x2, R188 ;  /* 0x000000025d1e7825 */ /* 0x002fe200078e02bc */
[----:B------:R0:W-:Y:S01]  /*19c0*/  STL.64 [R1+0x140], R28 ;  /* 0x0001401c01007387 */ /* 0x0001e20000100a00 */
[----:B------:R-:W-:-:S02]  /*19d0*/  LEA R204, P4, R18, c[0x0][0x168], 0x1 ;  /* 0x00005a0012cc7a11 */ /* 0x000fc400078808ff */
[C---:B--2---:R-:W-:Y:S01]  /*19e0*/  IMAD.WIDE R32, R95.reuse, 0x2, R190 ;  /* 0x000000025f207825 */ /* 0x044fe200078e02be */
[----:B------:R1:W-:Y:S01]  /*19f0*/  STL.64 [R1+0x138], R30 ;  /* 0x0001381e01007387 */ /* 0x0003e20000100a00 */
[----:B------:R-:W-:Y:S02]  /*1a00*/  LEA.HI.X.SX32 R201, R20, c[0x0][0x16c], 0x1, P3 ;  /* 0x00005b0014c97a11 */ /* 0x000fe400018f0eff */
[C---:B------:R-:W-:Y:S01]  /*1a10*/  IMAD R21, R212.reuse, 0x15, RZ ;  /* 0x00000015d4157824 */ /* 0x040fe200078e02ff */
[----:B------:R-:W-:Y:S01]  /*1a20*/  STL.64 [R1+0x130], R32 ;  /* 0x0001302001007387 */ /* 0x000fe20000100a00 */
[----:B------:R-:W-:Y:S01]  /*1a30*/  IMAD R19, R212, 0x14, RZ ;  /* 0x00000014d4137824 */ /* 0x000fe200078e02ff */
[----:B------:R-:W-:Y:S01]  /*1a40*/  LEA.HI.X.SX32 R203, R18, c[0x0][0x16c], 0x1, P4 ;  /* 0x00005b0012cb7a11 */ /* 0x000fe200020f0eff */
[----:B------:R-:W-:Y:S01]  /*1a50*/  IMAD R16, R16, c[0x0][0x190], RZ ;  /* 0x0000640010107a24 */ /* 0x000fe200078e02ff */
[----:B------:R-:W-:Y:S01]  /*1a60*/  LOP3.LUT R2, R184, 0x30, R3, 0x78, !PT ;  /* 0x00000030b8027812 */ /* 0x000fe200078e7803 */
[----:B0-----:R-:W-:-:S03]  /*1a70*/  IMAD.WIDE R28, R95, 0x2, R188 ;  /* 0x000000025f1c7825 */ /* 0x001fc600078e02bc */
[C---:B------:R-:W-:Y:S01]  /*1a80*/  LEA R207, P5, R16.reuse, c[0x0][0x168], 0x1 ;  /* 0x00005a0010cf7a11 */ /* 0x040fe200078a08ff */
[C---:B-1----:R-:W-:Y:S01]  /*1a90*/  IMAD.WIDE R30, R27.reuse, 0x2, R190 ;  /* 0x000000021b1e7825 */ /* 0x042fe200078e02be */
[----:B------:R0:W-:Y:S02]  /*1aa0*/  STL.64 [R1+0x128], R28 ;  /* 0x0001281c01007387 */ /* 0x0001e40000100a00 */
[----:B------:R-:W-:Y:S01]  /*1ab0*/  LEA.HI.X.SX32 R205, R16, c[0x0][0x16c], 0x1, P5 ;  /* 0x00005b0010cd7a11 */ /* 0x000fe200028f0eff */
[----:B------:R-:W-:Y:S01]  /*1ac0*/  IMAD.WIDE R26, R27, 0x2, R188 ;  /* 0x000000021b1a7825 */ /* 0x000fe200078e02bc */
[----:B------:R-:W-:Y:S03]  /*1ad0*/  STL.64 [R1+0x120], R30 ;  /* 0x0001201e01007387 */ /* 0x000fe60000100a00 */
[C---:B------:R-:W-:Y:S01]  /*1ae0*/  IMAD R17, R212.reuse, 0x13, RZ ;  /* 0x00000013d4117824 */ /* 0x040fe200078e02ff */
[----:B------:R1:W-:Y:S01]  /*1af0*/  STL.64 [R1+0x118], R26 ;  /* 0x0001181a01007387 */ /* 0x0003e20000100a00 */
[----:B------:R-:W-:-:S02]  /*1b00*/  IMAD R15, R212, 0x12, RZ ;  /* 0x00000012d40f7824 */ /* 0x000fc400078e02ff */
[----:B------:R-:W-:Y:S02]  /*1b10*/  IMAD.IADD R186, R186, 0x1, R13 ;  /* 0x00000001baba7824 */ /* 0x000fe400078e020d */
[----:B0-----:R-:W-:-:S04]  /*1b20*/  IMAD.WIDE R28, R25, 0x2, R190 ;  /* 0x00000002191c7825 */ /* 0x001fc800078e02be */
[----:B------:R-:W-:Y:S01]  /*1b30*/  IMAD.WIDE R24, R25, 0x2, R188 ;  /* 0x0000000219187825 */ /* 0x000fe200078e02bc */
[----:B------:R-:W-:Y:S03]  /*1b40*/  STL.64 [R1+0x110], R28 ;  /* 0x0001101c01007387 */ /* 0x000fe60000100a00 */
[C---:B-1----:R-:W-:Y:S01]  /*1b50*/  IMAD.WIDE R26, R23.reuse, 0x2, R190 ;  /* 0x00000002171a7825 */ /* 0x042fe200078e02be */
[----:B------:R0:W-:Y:S03]  /*1b60*/  STL.64 [R1+0x108], R24 ;  /* 0x0001081801007387 */ /* 0x0001e60000100a00 */
[----:B------:R-:W-:Y:S01]  /*1b70*/  IMAD.WIDE R22, R23, 0x2, R188 ;  /* 0x0000000217167825 */ /* 0x000fe200078e02bc */
[----:B------:R-:W-:Y:S03]  /*1b80*/  STL.64 [R1+0x100], R26 ;  /* 0x0001001a01007387 */ /* 0x000fe60000100a00 */
[C---:B------:R-:W-:Y:S01]  /*1b90*/  IMAD R13, R212.reuse, 0x11, RZ ;  /* 0x00000011d40d7824 */ /* 0x040fe200078e02ff */
[----:B------:R1:W-:Y:S01]  /*1ba0*/  STL.64 [R1+0xf8], R22 ;  /* 0x0000f81601007387 */ /* 0x0003e20000100a00 */
[----:B------:R-:W-:-:S02]  /*1bb0*/  IMAD.SHL.U32 R11, R212, 0x10, RZ ;  /* 0x00000010d40b7824 */ /* 0x000fc400078e00ff */
[----:B------:R-:W-:Y:S02]  /*1bc0*/  IMAD R10, R212, 0xf, RZ ;  /* 0x0000000fd40a7824 */ /* 0x000fe400078e02ff */
        /* <DEDUP_REMOVED lines=9> */
[----:B------:R-:W-:-:S02]  /*1c60*/  IMAD R8, R212, 0xd, RZ ;  /* 0x0000000dd4087824 */ /* 0x000fc400078e02ff */
        /* <DEDUP_REMOVED lines=14> */
[----:B------:R0:W-:Y:S03]  /*1d50*/  STL.64 [R1+0xb0], R16 ;  /* 0x0000b01001007387 */ /* 0x0001e60000100a00 */
[----:B-1----:R-:W-:Y:S01]  /*1d60*/  IMAD.WIDE R14, R11, 0x2, R190 ;  /* 0x000000020b0e7825 */ /* 0x002fe200078e02be */
[----:B------:R1:W-:Y:S03]  /*1d70*/  STL.64 [R1+0xa8], R12 ;  /* 0x0000a80c01007387 */ /* 0x0003e60000100a00 */
[C---:B------:R-:W-:Y:S01]  /*1d80*/  IMAD.SHL.U32 R6, R212.reuse, 0x8, RZ ;  /* 0x00000008d4067824 */ /* 0x040fe200078e00ff */
[----:B------:R2:W-:Y:S01]  /*1d90*/  STL.64 [R1+0xa0], R14 ;  /* 0x0000a00e01007387 */ /* 0x0005e20000100a00 */
[----:B------:R-:W-:-:S02]  /*1da0*/  IMAD R7, R212, 0x7, RZ ;  /* 0x00000007d4077824 */ /* 0x000fc400078e02ff */
[----:B------:R-:W-:-:S04]  /*1db0*/  IMAD.WIDE R248, R244, 0x2, R190 ;  /* 0x00000002f4f87825 */ /* 0x000fc800078e02be */
[----:B0-----:R-:W-:-:S04]  /*1dc0*/  IMAD.WIDE R16, R11, 0x2, R188 ;  /* 0x000000020b107825 */ /* 0x001fc800078e02bc */
[C---:B-1----:R-:W-:Y:S01]  /*1dd0*/  IMAD.WIDE R12, R10.reuse, 0x2, R190 ;  /* 0x000000020a0c7825 */ /* 0x042fe200078e02be */
[----:B------:R-:W-:Y:S03]  /*1de0*/  STL.64 [R1+0x98], R16 ;  /* 0x0000981001007387 */ /* 0x000fe60000100a00 */
[----:B--2---:R-:W-:Y:S01]  /*1df0*/  IMAD.WIDE R14, R10, 0x2, R188 ;  /* 0x000000020a0e7825 */ /* 0x004fe200078e02bc */
[----:B------:R0:W-:Y:S03]  /*1e00*/  STL.64 [R1+0x90], R12 ;  /* 0x0000900c01007387 */ /* 0x0001e60000100a00 */
[--C-:B------:R-:W-:Y:S01]  /*1e10*/  IMAD.WIDE R10, R9, 0x2, R190.reuse ;  /* 0x00000002090a7825 */ /* 0x100fe200078e02be */
[----:B------:R1:W-:Y:S03]  /*1e20*/  STL.64 [R1+0x88], R14 ;  /* 0x0000880e01007387 */ /* 0x0003e60000100a00 */
[--C-:B------:R-:W-:Y:S01]  /*1e30*/  IMAD.WIDE R240, R236, 0x2, R190.reuse ;  /* 0x00000002ecf07825 */ /* 0x100fe200078e02be */
[----:B------:R2:W-:Y:S03]  /*1e40*/  STL.64 [R1+0x80], R10 ;  /* 0x0000800a01007387 */ /* 0x0005e60000100a00 */
[----:B------:R-:W-:-:S04]  /*1e50*/  IMAD.WIDE R232, R228, 0x2, R190 ;  /* 0x00000002e4e87825 */ /* 0x000fc800078e02be */
[----:B0-----:R-:W-:-:S04]  /*1e60*/  IMAD.WIDE R12, R9, 0x2, R188 ;  /* 0x00000002090c7825 */ /* 0x001fc800078e02bc */
[C---:B-1----:R-:W-:Y:S01]  /*1e70*/  IMAD.WIDE R14, R8.reuse, 0x2, R190 ;  /* 0x00000002080e7825 */ /* 0x042fe200078e02be */
[----:B------:R0:W-:Y:S03]  /*1e80*/  STL.64 [R1+0x78], R12 ;  /* 0x0000780c01007387 */ /* 0x0001e60000100a00 */
[--C-:B--2---:R-:W-:Y:S01]  /*1e90*/  IMAD.WIDE R10, R8, 0x2, R188.reuse ;  /* 0x00000002080a7825 */ /* 0x104fe200078e02bc */
[----:B------:R-:W-:Y:S03]  /*1ea0*/  STL.64 [R1+0x70], R14 ;  /* 0x0000700e01007387 */ /* 0x000fe60000100a00 */
[----:B------:R-:W-:Y:S01]  /*1eb0*/  IMAD.WIDE R8, R4, 0x2, R188 ;  /* 0x0000000204087825 */ /* 0x000fe200078e02bc */
[----:B------:R1:W-:Y:S03]  /*1ec0*/  STL.64 [R1+0x68], R10 ;  /* 0x0000680a01007387 */ /* 0x0003e60000100a00 */
[----:B------:R-:W-:-:S04]  /*1ed0*/  IMAD.WIDE R224, R220, 0x2, R190 ;  /* 0x00000002dce07825 */ /* 0x000fc800078e02be */
[----:B0-----:R-:W-:-:S04]  /*1ee0*/  IMAD.WIDE R12, R4, 0x2, R190 ;  /* 0x00000002040c7825 */ /* 0x001fc800078e02be */
[--C-:B------:R-:W-:Y:S01]  /*1ef0*/  IMAD.WIDE R216, R212, 0x2, R190.reuse ;  /* 0x00000002d4d87825 */ /* 0x100fe200078e02be */
[----:B------:R0:W-:Y:S03]  /*1f00*/  STL.64 [R1+0x60], R12 ;  /* 0x0000600c01007387 */ /* 0x0001e60000100a00 */
[----:B-1----:R-:W-:Y:S01]  /*1f10*/  IMAD.WIDE R10, R2, 0x2, R190 ;  /* 0x00000002020a7825 */ /* 0x002fe200078e02be */
[----:B------:R1:W-:Y:S03]  /*1f20*/  STL.64 [R1+0x58], R8 ;  /* 0x0000580801007387 */ /* 0x0003e60000100a00 */
[--C-:B------:R-:W-:Y:S01]  /*1f30*/  IMAD.WIDE R244, R244, 0x2, R188.reuse ;  /* 0x00000002f4f47825 */ /* 0x100fe200078e02bc */
[----:B------:R2:W-:Y:S03]  /*1f40*/  STL.64 [R1+0x50], R10 ;  /* 0x0000500a01007387 */ /* 0x0005e60000100a00 */
[----:B------:R-:W-:-:S04]  /*1f50*/  IMAD.WIDE R236, R236, 0x2, R188 ;  /* 0x00000002ecec7825 */ /* 0x000fc800078e02bc */
[----:B0-----:R-:W-:-:S04]  /*1f60*/  IMAD.WIDE R12, R2, 0x2, R188 ;  /* 0x00000002020c7825 */ /* 0x001fc800078e02bc */
[C---:B-1----:R-:W-:Y:S01]  /*1f70*/  IMAD.WIDE R8, R3.reuse, 0x2, R190 ;  /* 0x0000000203087825 */ /* 0x042fe200078e02be */
[----:B------:R-:W-:Y:S03]  /*1f80*/  STL.64 [R1+0x48], R12 ;  /* 0x0000480c01007387 */ /* 0x000fe60000100a00 */
[----:B--2---:R-:W-:Y:S01]  /*1f90*/  IMAD.WIDE R10, R3, 0x2, R188 ;  /* 0x00000002030a7825 */ /* 0x004fe200078e02bc */
[----:B------:R0:W-:Y:S03]  /*1fa0*/  STL.64 [R1+0x40], R8 ;  /* 0x0000400801007387 */ /* 0x0001e60000100a00 */
[----:B------:R-:W-:Y:S01]  /*1fb0*/  IMAD.WIDE R2, R5, 0x2, R190 ;  /* 0x0000000205027825 */ /* 0x000fe200078e02be */
[----:B------:R-:W-:Y:S03]  /*1fc0*/  STL.64 [R1+0x38], R10 ;  /* 0x0000380a01007387 */ /* 0x000fe60000100a00 */
[--C-:B------:R-:W-:Y:S01]  /*1fd0*/  IMAD.WIDE R228, R228, 0x2, R188.reuse ;  /* 0x00000002e4e47825 */ /* 0x100fe200078e02bc */
[----:B------:R1:W-:Y:S03]  /*1fe0*/  STL.64 [R1+0x30], R2 ;  /* 0x0000300201007387 */ /* 0x0003e60000100a00 */
[----:B------:R-:W-:-:S04]  /*1ff0*/  IMAD.WIDE R220, R220, 0x2, R188 ;  /* 0x00000002dcdc7825 */ /* 0x000fc800078e02bc */
[----:B0-----:R-:W-:-:S04]  /*2000*/  IMAD.WIDE R8, R5, 0x2, R188 ;  /* 0x0000000205087825 */ /* 0x001fc800078e02bc */
[C---:B------:R-:W-:Y:S01]  /*2010*/  IMAD.WIDE R4, R6.reuse, 0x2, R190 ;  /* 0x0000000206047825 */ /* 0x040fe200078e02be */
[----:B------:R0:W-:Y:S03]  /*2020*/  STL.64 [R1+0x28], R8 ;  /* 0x0000280801007387 */ /* 0x0001e60000100a00 */
[--C-:B-1----:R-:W-:Y:S01]  /*2030*/  IMAD.WIDE R2, R6, 0x2, R188.reuse ;  /* 0x0000000206027825 */ /* 0x102fe200078e02bc */
[----:B------:R1:W-:Y:S03]  /*2040*/  STL.64 [R1+0x20], R4 ;  /* 0x0000200401007387 */ /* 0x0003e60000100a00 */
[----:B------:R-:W-:Y:S01]  /*2050*/  IMAD.WIDE R212, R212, 0x2, R188 ;  /* 0x00000002d4d47825 */ /* 0x000fe200078e02bc */
[----:B------:R2:W-:Y:S03]  /*2060*/  STL.64 [R1+0x18], R2 ;  /* 0x0000180201007387 */ /* 0x0005e60000100a00 */
[----:B0-----:R-:W-:-:S04]  /*2070*/  IMAD.WIDE R8, R7, 0x2, R190 ;  /* 0x0000000207087825 */ /* 0x001fc800078e02be */
[----:B-1----:R-:W-:Y:S01]  /*2080*/  IMAD.WIDE R4, R7, 0x2, R188 ;  /* 0x0000000207047825 */ /* 0x002fe200078e02bc */
[----:B------:R-:W-:Y:S03]  /*2090*/  STL.64 [R1+0x10], R8 ;  /* 0x0000100801007387 */ /* 0x000fe60000100a00 */
[C---:B--2---:R-:W-:Y:S01]  /*20a0*/  IMAD.WIDE R2, R250.reuse, 0x2, R190 ;  /* 0x00000002fa027825 */ /* 0x044fe200078e02be */
[----:B------:R-:W-:Y:S03]  /*20b0*/  STL.64 [R1+0x8], R4 ;  /* 0x0000080401007387 */ /* 0x000fe60000100a00 */
[----:B------:R-:W-:Y:S01]  /*20c0*/  IMAD.WIDE R250, R250, 0x2, R188 ;  /* 0x00000002fafa7825 */ /* 0x000fe200078e02bc */
[----:B------:R0:W-:Y:S03]  /*20d0*/  STL.64 [R1], R2 ;  /* 0x0000000201007387 */ /* 0x0001e60000100a00 */
[----:B0-----:R-:W-:-:S02]  /*20e0*/  IMAD.MOV.U32 R2, RZ, RZ, c[0x0][0x160] ;  /* 0x00005800ff027624 */ /* 0x001fc400078e00ff */
[----:B------:R-:W-:Y:S02]  /*20f0*/  IMAD.MOV.U32 R3, RZ, RZ, c[0x0][0x164] ;  /* 0x00005900ff037624 */ /* 0x000fe400078e00ff */
.L_x_3:
[----:B------:R-:W2:Y:S04]  /*2100*/  LDL.64 R22, [R1] ;  /* 0x0000000001167983 */ /* 0x000ea80000100a00 */
[----:B------:R-:W3:Y:S04]  /*2110*/  LDL.64 R30, [R1+0x8] ;  /* 0x00000800011e7983 */ /* 0x000ee80000100a00 */
[----:B------:R-:W4:Y:S04]  /*2120*/  LDL.64 R24, [R1+0x10] ;  /* 0x0000100001187983 */ /* 0x000f280000100a00 */
[----:B------:R-:W4:Y:S04]  /*2130*/  LDL.64 R32, [R1+0x18] ;  /* 0x0000180001207983 */ /* 0x000f280000100a00 */
[----:B------:R-:W4:Y:S04]  /*2140*/  LDL.64 R26, [R1+0x20] ;  /* 0x00002000011a7983 */ /* 0x000f280000100a00 */
[----:B------:R-:W4:Y:S01]  /*2150*/  LDL.64 R34, [R1+0x28] ;  /* 0x0000280001227983 */ /* 0x000f220000100a00 */
[----:B------:R-:W-:-:S02]  /*2160*/  ISETP.GT.AND P2, PT, R0, RZ, PT ;  /* 0x000000ff0000720c */ /* 0x000fc40003f44270 */
[-C--:B------:R-:W-:Y:S01]  /*2170*/  IADD3 R8, P1, R188, R2.reuse, RZ ;  /* 0x00000002bc087210 */ /* 0x080fe20007f3e0ff */
[----:B------:R-:W4:Y:S01]  /*2180*/  LDL.64 R28, [R1+0x30] ;  /* 0x00003000011c7983 */ /* 0x000f220000100a00 */
[-C--:B------:R-:W-:Y:S02]  /*2190*/  IADD3 R6, P0, R190, R2.reuse, RZ ;  /* 0x00000002be067210 */ /* 0x080fe40007f1e0ff */
[----:B------:R-:W-:Y:S01]  /*21a0*/  PRMT R206, RZ, 0x7610, R206 ;  /* 0x00007610ffce7816 */ /* 0x000fe200000000ce */
[--C-:B------:R-:W-:Y:S01]  /*21b0*/  IMAD.X R9, R189, 0x1, R3.reuse, P1 ;  /* 0x00000001bd097824 */ /* 0x100fe200008e0603 */
[----:B------:R-:W-:Y:S01]  /*21c0*/  ISETP.GT.AND P3, PT, R0, 0x1, PT ;  /* 0x000000010000780c */ /* 0x000fe20003f64270 */
[----:B------:R-:W-:Y:S01]  /*21d0*/  IMAD.X R7, R191, 0x1, R3, P0 ;  /* 0x00000001bf077824 */ /* 0x000fe200000e0603 */
[----:B------:R-:W-:Y:S01]  /*21e0*/  PRMT R4, RZ, 0x7610, R4 ;  /* 0x00007610ff047816 */ /* 0x000fe20000000004 */
[----:B------:R-:W-:Y:S01]  /*21f0*/  STL.64 [R1+0x1c0], R166 ;  /* 0x0001c0a601007387 */ /* 0x000fe20000100a00 */
[----:B------:R-:W-:-:S02]  /*2200*/  IADD3 R10, P1, R212, R2, RZ ;  /* 0x00000002d40a7210 */ /* 0x000fc40007f3e0ff */
[----:B------:R-:W-:Y:S01]  /*2210*/  PRMT R5, RZ, 0x7610, R5 ;  /* 0x00007610ff057816 */ /* 0x000fe20000000005 */
[----:B------:R0:W4:Y:S02]  /*2220*/  @P2 LDG.E.U16 R206, [R8.64] ;  /* 0x0000000408ce2981 */ /* 0x000124000c1e1500 */
[----:B------:R-:W-:Y:S02]  /*2230*/  IMAD.X R11, R213, 0x1, R3, P1 ;  /* 0x00000001d50b7824 */ /* 0x000fe400008e0603 */
[----:B------:R1:W4:Y:S01]  /*2240*/  @P2 LDG.E.U16 R4, [R6.64] ;  /* 0x0000000406042981 */ /* 0x000322000c1e1500 */
[----:B------:R-:W-:Y:S02]  /*2250*/  ISETP.GT.AND P2, PT, R0, 0x2, PT ;  /* 0x000000020000780c */ /* 0x000fe40003f44270 */
[-C--:B------:R-:W-:Y:S01]  /*2260*/  IADD3 R12, P1, R220, R2.reuse, RZ ;  /* 0x00000002dc0c7210 */ /* 0x080fe20007f3e0ff */
[----:B------:R1:W4:Y:S01]  /*2270*/  @P3 LDG.E.U16 R5, [R10.64] ;  /* 0x000000040a053981 */ /* 0x000322000c1e1500 */
[----:B0-----:R-:W-:-:S03]  /*2280*/  IADD3 R8, P0, R216, R2, RZ ;  /* 0x00000002d8087210 */ /* 0x001fc60007f1e0ff */
[----:B------:R0:W-:Y:S01]  /*2290*/  STL.64 [R1+0x1b8], R168 ;  /* 0x0001b8a801007387 */ /* 0x0001e20000100a00 */
[----:B-1----:R-:W-:Y:S01]  /*22a0*/  PRMT R6, RZ, 0x7610, R6 ;  /* 0x00007610ff067816 */ /* 0x002fe20000000006 */
[----:B------:R-:W-:Y:S01]  /*22b0*/  IMAD.X R9, R217, 0x1, R3, P0 ;  /* 0x00000001d9097824 */ /* 0x000fe200000e0603 */
[----:B------:R-:W-:Y:S01]  /*22c0*/  PRMT R7, RZ, 0x7610, R7 ;  /* 0x00007610ff077816 */ /* 0x000fe20000000007 */
[--C-:B------:R-:W-:Y:S01]  /*22d0*/  IMAD.X R13, R221, 0x1, R3.reuse, P1 ;  /* 0x00000001dd0d7824 */ /* 0x100fe200008e0603 */
[-C--:B------:R-:W-:Y:S01]  /*22e0*/  IADD3 R10, P0, R224, R2.reuse, RZ ;  /* 0x00000002e00a7210 */ /* 0x080fe20007f1e0ff */
[----:B------:R1:W-:Y:S04]  /*22f0*/  STL.64 [R1+0x1b0], R170 ;  /* 0x0001b0aa01007387 */ /* 0x0003e80000100a00 */
[----:B------:R0:W4:Y:S01]  /*2300*/  @P3 LDG.E.U16 R6, [R8.64] ;  /* 0x0000000408063981 */ /* 0x000122000c1e1500 */
[----:B------:R-:W-:Y:S01]  /*2310*/  ISETP.GT.AND P3, PT, R0, 0x3, PT ;  /* 0x000000030000780c */ /* 0x000fe20003f64270 */
[--C-:B------:R-:W-:Y:S01]  /*2320*/  IMAD.X R11, R225, 0x1, R3.reuse, P0 ;  /* 0x00000001e10b7824 */ /* 0x100fe200000e0603 */
[-C--:B------:R-:W-:Y:S01]  /*2330*/  IADD3 R14, P1, R228, R2.reuse, RZ ;  /* 0x00000002e40e7210 */ /* 0x080fe20007f3e0ff */
[----:B------:R1:W4:Y:S04]  /*2340*/  @P2 LDG.E.U16 R7, [R12.64] ;  /* 0x000000040c072981 */ /* 0x000328000c1e1500 */
[----:B-----5:R1:W-:Y:S01]  /*2350*/  STL.64 [R1+0x1a8], R208 ;  /* 0x0001a8d001007387 */ /* 0x0203e20000100a00 */
[----:B0-----:R-:W-:Y:S01]  /*2360*/  PRMT R8, RZ, 0x7610, R8 ;  /* 0x00007610ff087816 */ /* 0x001fe20000000008 */
[----:B------:R-:W-:Y:S01]  /*2370*/  IMAD.X R15, R229, 0x1, R3, P1 ;  /* 0x00000001e50f7824 */ /* 0x000fe200008e0603 */
[----:B------:R-:W-:Y:S01]  /*2380*/  PRMT R9, RZ, 0x7610, R9 ;  /* 0x00007610ff097816 */ /* 0x000fe20000000009 */
[----:B------:R-:W4:Y:S01]  /*2390*/  LDL.64 R88, [R1+0x38] ;  /* 0x0000380001587983 */ /* 0x000f220000100a00 */
[----:B-1----:R-:W-:-:S03]  /*23a0*/  IADD3 R12, P0, R232, R2, RZ ;  /* 0x00000002e80c7210 */ /* 0x002fc60007f1e0ff */
[----:B------:R0:W4:Y:S01]  /*23b0*/  @P2 LDG.E.U16 R8, [R10.64] ;  /* 0x000000040a082981 */ /* 0x000122000c1e1500 */
[----:B------:R-:W-:Y:S01]  /*23c0*/  ISETP.GT.AND P2, PT, R0, 0x4, PT ;  /* 0x000000040000780c */ /* 0x000fe20003f44270 */
[--C-:B------:R-:W-:Y:S01]  /*23d0*/  IMAD.X R13, R233, 0x1, R3.reuse, P0 ;  /* 0x00000001e90d7824 */ /* 0x100fe200000e0603 */
[-C--:B------:R-:W-:Y:S01]  /*23e0*/  IADD3 R16, P1, R236, R2.reuse, RZ ;  /* 0x00000002ec107210 */ /* 0x080fe20007f3e0ff */
[----:B------:R1:W4:Y:S04]  /*23f0*/  @P3 LDG.E.U16 R9, [R14.64] ;  /* 0x000000040e093981 */ /* 0x000328000c1e1500 */
[----:B------:R-:W4:Y:S01]  /*2400*/  LDL.64 R90, [R1+0x48] ;  /* 0x00004800015a7983 */ /* 0x000f220000100a00 */
[----:B0-----:R-:W-:Y:S01]  /*2410*/  PRMT R10, RZ, 0x7610, R10 ;  /* 0x00007610ff0a7816 */ /* 0x001fe2000000000a */
[----:B------:R-:W-:Y:S01]  /*2420*/  IMAD.X R17, R237, 0x1, R3, P1 ;  /* 0x00000001ed117824 */ /* 0x000fe200008e0603 */
[----:B------:R-:W-:Y:S01]  /*2430*/  PRMT R11, RZ, 0x7610, R11 ;  /* 0x00007610ff0b7816 */ /* 0x000fe2000000000b */
[----:B------:R-:W4:Y:S01]  /*2440*/  LDL.64 R92, [R1+0x58] ;  /* 0x00005800015c7983 */ /* 0x000f220000100a00 */
[----:B-1----:R-:W-:-:S03]  /*2450*/  IADD3 R14, P0, R240, R2, RZ ;  /* 0x00000002f00e7210 */ /* 0x002fc60007f1e0ff */
[----:B------:R0:W4:Y:S01]  /*2460*/  @P3 LDG.E.U16 R10, [R12.64] ;  /* 0x000000040c0a3981 */ /* 0x000122000c1e1500 */
[----:B------:R-:W-:Y:S02]  /*2470*/  ISETP.GT.AND P3, PT, R0, 0x5, PT ;  /* 0x000000050000780c */ /* 0x000fe40003f64270 */
[----:B------:R-:W-:Y:S01]  /*2480*/  IADD3 R18, P1, R244, R2, RZ ;  /* 0x00000002f4127210 */ /* 0x000fe20007f3e0ff */
[--C-:B------:R-:W-:Y:S01]  /*2490*/  IMAD.X R15, R241, 0x1, R3.reuse, P0 ;  /* 0x00000001f10f7824 */ /* 0x100fe200000e0603 */
[----:B------:R1:W4:Y:S03]  /*24a0*/  @P2 LDG.E.U16 R11, [R16.64] ;  /* 0x00000004100b2981 */ /* 0x000326000c1e1500 */
[----:B------:R-:W-:Y:S01]  /*24b0*/  IMAD.X R19, R245, 0x1, R3, P1 ;  /* 0x00000001f5137824 */ /* 0x000fe200008e0603 */
[----:B------:R-:W4:Y:S01]  /*24c0*/  LDL.64 R94, [R1+0x68] ;  /* 0x00006800015e7983 */ /* 0x000f220000100a00 */
[----:B0-----:R-:W-:-:S02]  /*24d0*/  PRMT R13, RZ, 0x7610, R13 ;  /* 0x00007610ff0d7816 */ /* 0x001fc4000000000d */
[-C--:B------:R-:W-:Y:S01]  /*24e0*/  IADD3 R20, P1, R250, R2.reuse, RZ ;  /* 0x00000002fa147210 */ /* 0x080fe20007f3e0ff */
[----:B------:R-:W4:Y:S01]  /*24f0*/  LDL.64 R168, [R1+0x78] ;  /* 0x0000780001a87983 */ /* 0x000f220000100a00 */
[----:B-1----:R-:W-:Y:S02]  /*2500*/  IADD3 R16, P0, R248, R2, RZ ;  /* 0x00000002f8107210 */ /* 0x002fe40007f1e0ff */
[----:B------:R-:W-:Y:S01]  /*2510*/  PRMT R12, RZ, 0x7610, R12 ;  /* 0x00007610ff0c7816 */ /* 0x000fe2000000000c */
[----:B------:R2:W4:Y:S01]  /*2520*/  @P3 LDG.E.U16 R13, [R18.64] ;  /* 0x00000004120d3981 */ /* 0x000522000c1e1500 */
[--C-:B------:R-:W-:Y:S02]  /*2530*/  IMAD.X R21, R251, 0x1, R3.reuse, P1 ;  /* 0x00000001fb157824 */ /* 0x100fe400008e0603 */
[----:B------:R-:W-:Y:S01]  /*2540*/  IMAD.X R17, R249, 0x1, R3, P0 ;  /* 0x00000001f9117824 */ /* 0x000fe200000e0603 */
[----:B------:R-:W4:Y:S04]  /*2550*/  LDL.64 R166, [R1+0x88] ;  /* 0x0000880001a67983 */ /* 0x000f280000100a00 */
[----:B------:R0:W4:Y:S01]  /*2560*/  @P2 LDG.E.U16 R12, [R14.64] ;  /* 0x000000040e0c2981 */ /* 0x000122000c1e1500 */
[----:B------:R-:W-:-:S03]  /*2570*/  ISETP.GT.AND P2, PT, R0, 0x6, PT ;  /* 0x000000060000780c */ /* 0x000fc60003f44270 */
[----:B------:R-:W4:Y:S04]  /*2580*/  LDL.64 R172, [R1+0x98] ;  /* 0x0000980001ac7983 */ /* 0x000f280000100a00 */
[----:B------:R-:W4:Y:S01]  /*2590*/  LDL.64 R170, [R1+0xa8] ;  /* 0x0000a80001aa7983 */ /* 0x000f220000100a00 */
[----:B0-----:R-:W-:Y:S02]  /*25a0*/  PRMT R14, RZ, 0x7610, R14 ;  /* 0x00007610ff0e7816 */ /* 0x001fe4000000000e */
[----:B------:R-:W-:Y:S01]  /*25b0*/  PRMT R15, RZ, 0x7610, R15 ;  /* 0x00007610ff0f7816 */ /* 0x000fe2000000000f */
[----:B------:R-:W4:Y:S04]  /*25c0*/  LDL.64 R174, [R1+0xb8] ;  /* 0x0000b80001ae7983 */ /* 0x000f280000100a00 */
[----:B------:R0:W4:Y:S01]  /*25d0*/  @P3 LDG.E.U16 R14, [R16.64] ;  /* 0x00000004100e3981 */ /* 0x000122000c1e1500 */
[----:B------:R-:W-:-:S03]  /*25e0*/  ISETP.GT.AND P3, PT, R0, 0x7, PT ;  /* 0x000000070000780c */ /* 0x000fc60003f64270 */
[----:B------:R4:W4:Y:S04]  /*25f0*/  @P2 LDG.E.U16 R15, [R20.64] ;  /* 0x00000004140f2981 */ /* 0x000928000c1e1500 */
[----:B------:R-:W4:Y:S01]  /*2600*/  LDL.64 R180, [R1+0xd8] ;  /* 0x0000d80001b47983 */ /* 0x000f220000100a00 */
[----:B0-----:R-:W-:-:S03]  /*2610*/  PRMT R17, RZ, 0x7610, R17 ;  /* 0x00007610ff117816 */ /* 0x001fc60000000011 */
[----:B------:R-:W4:Y:S04]  /*2620*/  LDL.64 R178, [R1+0xe8] ;  /* 0x0000e80001b27983 */ /* 0x000f280000100a00 */
[----:B------:R-:W4:Y:S01]  /*2630*/  LDL.64 R208, [R1+0x108] ;  /* 0x0001080001d07983 */ /* 0x000f220000100a00 */
[-C--:B--2---:R-:W-:Y:S02]  /*2640*/  IADD3 R18, P0, R22, R2.reuse, RZ ;  /* 0x0000000216127210 */ /* 0x084fe40007f1e0ff */
[----:B---3--:R-:W-:-:S03]  /*2650*/  IADD3 R22, P1, R30, R2, RZ ;  /* 0x000000021e167210 */ /* 0x008fc60007f3e0ff */
[--C-:B------:R-:W-:Y:S02]  /*2660*/  IMAD.X R19, R23, 0x1, R3.reuse, P0 ;  /* 0x0000000117137824 */ /* 0x100fe400000e0603 */
[--C-:B------:R-:W-:Y:S02]  /*2670*/  IMAD.X R23, R31, 0x1, R3.reuse, P1 ;  /* 0x000000011f177824 */ /* 0x100fe400008e0603 */
[----:B------:R-:W2:Y:S01]  /*2680*/  LDL.64 R30, [R1+0x40] ;  /* 0x00004000011e7983 */ /* 0x000ea20000100a00 */
[-C--:B----4-:R-:W-:Y:S02]  /*2690*/  IADD3 R20, P0, R24, R2.reuse, RZ ;  /* 0x0000000218147210 */ /* 0x090fe40007f1e0ff */
[----:B------:R-:W-:Y:S01]  /*26a0*/  IADD3 R24, P1, R32, R2, RZ ;  /* 0x0000000220187210 */ /* 0x000fe20007f3e0ff */
[----:B------:R0:W3:Y:S02]  /*26b0*/  @P3 LDG.E.U16 R17, [R22.64] ;  /* 0x0000000416113981 */ /* 0x0000e4000c1e1500 */
[----:B------:R-:W-:-:S02]  /*26c0*/  IMAD.X R21, R25, 0x1, R3, P0 ;  /* 0x0000000119157824 */ /* 0x000fc400000e0603 */
[----:B------:R-:W-:Y:S02]  /*26d0*/  IMAD.X R25, R33, 0x1, R3, P1 ;  /* 0x0000000121197824 */ /* 0x000fe400008e0603 */
[----:B------:R-:W4:Y:S01]  /*26e0*/  LDL.64 R32, [R1+0x50] ;  /* 0x0000500001207983 */ /* 0x000f220000100a00 */
[-C--:B0-----:R-:W-:Y:S02]  /*26f0*/  IADD3 R22, P0, R26, R2.reuse, RZ ;  /* 0x000000021a167210 */ /* 0x081fe40007f1e0ff */
[----:B------:R-:W-:-:S03]  /*2700*/  IADD3 R26, P1, R34, R2, RZ ;  /* 0x00000002221a7210 */ /* 0x000fc60007f3e0ff */
[--C-:B------:R-:W-:Y:S02]  /*2710*/  IMAD.X R23, R27, 0x1, R3.reuse, P0 ;  /* 0x000000011b177824 */ /* 0x100fe400000e0603 */
[----:B------:R-:W-:Y:S02]  /*2720*/  IMAD.X R27, R35, 0x1, R3, P1 ;  /* 0x00000001231b7824 */ /* 0x000fe400008e0603 */
[----:B------:R-:W3:Y:S01]  /*2730*/  LDL.64 R34, [R1+0x60] ;  /* 0x0000600001227983 */ /* 0x000ee20000100a00 */
[----:B------:R-:W-:-:S06]  /*2740*/  PRMT R16, RZ, 0x7610, R16 ;  /* 0x00007610ff107816 */ /* 0x000fcc0000000010 */
[----:B------:R0:W3:Y:S01]  /*2750*/  @P2 LDG.E.U16 R16, [R18.64] ;  /* 0x0000000412102981 */ /* 0x0000e2000c1e1500 */
[----:B------:R-:W-:Y:S02]  /*2760*/  ISETP.GT.AND P2, PT, R0, 0x8, PT ;  /* 0x000000080000780c */ /* 0x000fe40003f44270 */
[----:B0-----:R-:W-:Y:S02]  /*2770*/  PRMT R18, RZ, 0x7610, R18 ;  /* 0x00007610ff127816 */ /* 0x001fe40000000012 */
[----:B------:R-:W-:-:S04]  /*2780*/  PRMT R19, RZ, 0x7610, R19 ;  /* 0x00007610ff137816 */ /* 0x000fc80000000013 */
[----:B------:R0:W3:Y:S01]  /*2790*/  @P3 LDG.E.U16 R18, [R20.64] ;  /* 0x0000000414123981 */ /* 0x0000e2000c1e1500 */
[----:B------:R-:W-:-:S04]  /*27a0*/  ISETP.GT.AND P3, PT, R0, 0x9, PT ;  /* 0x000000090000780c */ /* 0x000fc80003f64270 */
[----:B------:R1:W3:Y:S01]  /*27b0*/  @P2 LDG.E.U16 R19, [R24.64] ;  /* 0x0000000418132981 */ /* 0x0002e2000c1e1500 */
[----:B0-----:R-:W-:Y:S02]  /*27c0*/  PRMT R21, RZ, 0x7610, R21 ;  /* 0x00007610ff157816 */ /* 0x001fe40000000015 */
[-C--:B-1----:R-:W-:Y:S02]  /*27d0*/  IADD3 R24, P0, R28, R2.reuse, RZ ;  /* 0x000000021c187210 */ /* 0x082fe40007f1e0ff */
[----:B------:R-:W-:-:S04]  /*27e0*/  IADD3 R28, P1, R88, R2, RZ ;  /* 0x00000002581c7210 */ /* 0x000fc80007f3e0ff */
[----:B------:R2:W3:Y:S01]  /*27f0*/  @P3 LDG.E.U16 R21, [R26.64] ;  /* 0x000000041a153981 */ /* 0x0004e2000c1e1500 */
[--C-:B------:R-:W-:Y:S02]  /*2800*/  IMAD.X R25, R29, 0x1, R3.reuse, P0 ;  /* 0x000000011d197824 */ /* 0x100fe400000e0603 */
[----:B------:R-:W-:Y:S01]  /*2810*/  IMAD.X R29, R89, 0x1, R3, P1 ;  /* 0x00000001591d7824 */ /* 0x000fe200008e0603 */
[----:B------:R-:W-:Y:S01]  /*2820*/  PRMT R20, RZ, 0x7610, R20 ;  /* 0x00007610ff147816 */ /* 0x000fe20000000014 */
[----:B------:R-:W3:Y:S05]  /*2830*/  LDL.64 R88, [R1+0x70] ;  /* 0x0000700001587983 */ /* 0x000eea0000100a00 */
[----:B------:R0:W3:Y:S01]  /*2840*/  @P2 LDG.E.U16 R20, [R22.64] ;  /* 0x0000000416142981 */ /* 0x0000e2000c1e1500 */
[----:B------:R-:W-:-:S02]  /*2850*/  ISETP.GT.AND P2, PT, R0, 0xa, PT ;  /* 0x0000000a0000780c */ /* 0x000fc40003f44270 */
[----:B0-----:R-:W-:Y:S02]  /*2860*/  PRMT R22, RZ, 0x7610, R22 ;  /* 0x00007610ff167816 */ /* 0x001fe40000000016 */
[----:B------:R-:W-:-:S04]  /*2870*/  PRMT R23, RZ, 0x7610, R23 ;  /* 0x00007610ff177816 */ /* 0x000fc80000000017 */
[----:B------:R0:W3:Y:S01]  /*2880*/  @P3 LDG.E.U16 R22, [R24.64] ;  /* 0x0000000418163981 */ /* 0x0000e2000c1e1500 */
[----:B------:R-:W-:-:S04]  /*2890*/  ISETP.GT.AND P3, PT, R0, 0xb, PT ;  /* 0x0000000b0000780c */ /* 0x000fc80003f64270 */
[----:B------:R4:W3:Y:S01]  /*28a0*/  @P2 LDG.E.U16 R23, [R28.64] ;  /* 0x000000041c172981 */ /* 0x0008e2000c1e1500 */
[----:B0-----:R-:W-:Y:S02]  /*28b0*/  PRMT R25, RZ, 0x7610, R25 ;  /* 0x00007610ff197816 */ /* 0x001fe40000000019 */
[-C--:B--2---:R-:W-:Y:S02]  /*28c0*/  IADD3 R26, P0, R30, R2.reuse, RZ ;  /* 0x000000021e1a7210 */ /* 0x084fe40007f1e0ff */
[----:B------:R-:W-:-:S03]  /*28d0*/  IADD3 R30, P1, R90, R2, RZ ;  /* 0x000000025a1e7210 */ /* 0x000fc60007f3e0ff */
[--C-:B------:R-:W-:Y:S02]  /*28e0*/  IMAD.X R27, R31, 0x1, R3.reuse, P0 ;  /* 0x000000011f1b7824 */ /* 0x100fe400000e0603 */
[--C-:B------:R-:W-:Y:S02]  /*28f0*/  IMAD.X R31, R91, 0x1, R3.reuse, P1 ;  /* 0x000000015b1f7824 */ /* 0x100fe400008e0603 */
[----:B------:R-:W2:Y:S01]  /*2900*/  LDL.64 R90, [R1+0x80] ;  /* 0x00008000015a7983 */ /* 0x000ea20000100a00 */
[-C--:B----4-:R-:W-:Y:S02]  /*2910*/  IADD3 R28, P0, R32, R2.reuse, RZ ;  /* 0x00000002201c7210 */ /* 0x090fe40007f1e0ff */
[----:B------:R-:W-:Y:S01]  /*2920*/  IADD3 R32, P1, R92, R2, RZ ;  /* 0x000000025c207210 */ /* 0x000fe20007f3e0ff */
[----:B------:R3:W4:Y:S02]  /*2930*/  @P3 LDG.E.U16 R25, [R30.64] ;  /* 0x000000041e193981 */ /* 0x000724000c1e1500 */
[----:B------:R-:W-:-:S02]  /*2940*/  IMAD.X R29, R33, 0x1, R3, P0 ;  /* 0x00000001211d7824 */ /* 0x000fc400000e0603 */
[----:B------:R-:W-:Y:S02]  /*2950*/  IMAD.X R33, R93, 0x1, R3, P1 ;  /* 0x000000015d217824 */ /* 0x000fe400008e0603 */
[----:B------:R-:W4:Y:S01]  /*2960*/  LDL.64 R92, [R1+0x90] ;  /* 0x00009000015c7983 */ /* 0x000f220000100a00 */
[-C--:B---3--:R-:W-:Y:S02]  /*2970*/  IADD3 R30, P0, R34, R2.reuse, RZ ;  /* 0x00000002221e7210 */ /* 0x088fe40007f1e0ff */
        /* <DEDUP_REMOVED lines=37> */
[----:B------:R-:W-:Y:S01]  /*2bd0*/  IMAD.X R93, R173, 0x1, R3, P1 ;  /* 0x00000001ad5d7824 */ /* 0x000fe200008e0603 */
[-C--:B---3--:R-:W-:Y:S02]  /*2be0*/  IADD3 R90, P0, R94, R2.reuse, RZ ;  /* 0x000000025e5a7210 */ /* 0x088fe40007f1e0ff */
[----:B------:R-:W-:-:S03]  /*2bf0*/  IADD3 R94, P1, R170, R2, RZ ;  /* 0x00000002aa5e7210 */ /* 0x000fc60007f3e0ff */
[--C-:B------:R-:W-:Y:S02]  /*2c00*/  IMAD.X R91, R95, 0x1, R3.reuse, P0 ;  /* 0x000000015f5b7824 */ /* 0x100fe400000e0603 */
[----:B------:R-:W-:Y:S02]  /*2c10*/  IMAD.X R95, R171, 0x1, R3, P1 ;  /* 0x00000001ab5f7824 */ /* 0x000fe400008e0603 */
[----:B------:R-:W3:Y:S01]  /*2c20*/  LDL.64 R170, [R1+0xc8] ;  /* 0x0000c80001aa7983 */ /* 0x000ee20000100a00 */
[----:B------:R-:W-:-:S06]  /*2c30*/  PRMT R32, RZ, 0x7610, R32 ;  /* 0x00007610ff207816 */ /* 0x000fcc0000000020 */
[----:B------:R0:W4:Y:S01]  /*2c40*/  @P2 LDG.E.U16 R32, [R34.64] ;  /* 0x0000000422202981 */ /* 0x000122000c1e1500 */
[----:B------:R-:W-:Y:S02]  /*2c50*/  ISETP.GT.AND P2, PT, R0, 0x10, PT ;  /* 0x000000100000780c */ /* 0x000fe40003f44270 */
[----:B0-----:R-:W-:Y:S02]  /*2c60*/  PRMT R34, RZ, 0x7610, R34 ;  /* 0x00007610ff227816 */ /* 0x001fe40000000022 */
[----:B------:R-:W-:-:S04]  /*2c70*/  PRMT R35, RZ, 0x7610, R35 ;  /* 0x00007610ff237816 */ /* 0x000fc80000000023 */
[----:B------:R0:W4:Y:S01]  /*2c80*/  @P3 LDG.E.U16 R34, [R88.64] ;  /* 0x0000000458223981 */ /* 0x000122000c1e1500 */
[----:B------:R-:W-:-:S04]  /*2c90*/  ISETP.GT.AND P3, PT, R0, 0x11, PT ;  /* 0x000000110000780c */ /* 0x000fc80003f64270 */
[----:B------:R1:W4:Y:S01]  /*2ca0*/  @P2 LDG.E.U16 R35, [R92.64] ;  /* 0x000000045c232981 */ /* 0x000322000c1e1500 */
[----:B0-----:R-:W-:Y:S02]  /*2cb0*/  PRMT R89, RZ, 0x7610, R89 ;  /* 0x00007610ff597816 */ /* 0x001fe40000000059 */
[----:B-1----:R-:W-:-:S06]  /*2cc0*/  IADD3 R92, P0, R168, R2, RZ ;  /* 0x00000002a85c7210 */ /* 0x002fcc0007f1e0ff */
[----:B------:R2:W4:Y:S01]  /*2cd0*/  @P3 LDG.E.U16 R89, [R94.64] ;  /* 0x000000045e593981 */ /* 0x000522000c1e1500 */
[----:B------:R-:W-:-:S03]  /*2ce0*/  IMAD.X R93, R169, 0x1, R3, P0 ;  /* 0x00000001a95d7824 */ /* 0x000fc600000e0603 */
[----:B------:R-:W4:Y:S01]  /*2cf0*/  LDL.64 R168, [R1+0xd0] ;  /* 0x0000d00001a87983 */ /* 0x000f220000100a00 */
[----:B------:R-:W-:-:S05]  /*2d00*/  IADD3 R172, P1, R174, R2, RZ ;  /* 0x00000002aeac7210 */ /* 0x000fca0007f3e0ff */
[----:B------:R-:W-:Y:S01]  /*2d10*/  IMAD.X R173, R175, 0x1, R3, P1 ;  /* 0x00000001afad7824 */ /* 0x000fe200008e0603 */
[----:B--2---:R-:W-:-:S05]  /*2d20*/  IADD3 R94, P0, R166, R2, RZ ;  /* 0x00000002a65e7210 */ /* 0x004fca0007f1e0ff */
[----:B------:R-:W-:Y:S02]  /*2d30*/  IMAD.X R95, R167, 0x1, R3, P0 ;  /* 0x00000001a75f7824 */ /* 0x000fe400000e0603 */
[----:B------:R-:W2:Y:S01]  /*2d40*/  LDL.64 R166, [R1+0xe0] ;  /* 0x0000e00001a67983 */ /* 0x000ea20000100a00 */
[----:B---3--:R-:W-:-:S05]  /*2d50*/  IADD3 R174, P1, R170, R2, RZ ;  /* 0x00000002aaae7210 */ /* 0x008fca0007f3e0ff */
        /* <DEDUP_REMOVED lines=11> */
[----:B----4-:R-:W-:-:S06]  /*2e10*/  IADD3 R172, P0, R168, R2, RZ ;  /* 0x00000002a8ac7210 */ /* 0x010fcc0007f1e0ff */
[----:B------:R2:W4:Y:S01]  /*2e20*/  @P3 LDG.E.U16 R93, [R174.64] ;  /* 0x00000004ae5d3981 */ /* 0x000522000c1e1500 */
[----:B------:R-:W-:-:S03]  /*2e30*/  IMAD.X R173, R169, 0x1, R3, P0 ;  /* 0x00000001a9ad7824 */ /* 0x000fc600000e0603 */
[----:B------:R-:W4:Y:S01]  /*2e40*/  LDL.64 R168, [R1+0xf8] ;  /* 0x0000f80001a87983 */ /* 0x000f220000100a00 */
[----:B------:R-:W-:Y:S02]  /*2e50*/  PRMT R92, RZ, 0x7610, R92 ;  /* 0x00007610ff5c7816 */ /* 0x000fe4000000005c */
[----:B------:R-:W-:-:S04]  /*2e60*/  IADD3 R176, P1, R180, R2, RZ ;  /* 0x00000002b4b07210 */ /* 0x000fc80007f3e0ff */
[----:B------:R0:W4:Y:S01]  /*2e70*/  @P2 LDG.E.U16 R92, [R94.64] ;  /* 0x000000045e5c2981 */ /* 0x000122000c1e1500 */
[----:B------:R-:W-:Y:S01]  /*2e80*/  ISETP.GT.AND P2, PT, R0, 0x14, PT ;  /* 0x000000140000780c */ /* 0x000fe20003f44270 */
[----:B------:R-:W-:Y:S01]  /*2e90*/  IMAD.X R177, R181, 0x1, R3, P1 ;  /* 0x00000001b5b17824 */ /* 0x000fe200008e0603 */
[----:B0-----:R-:W-:Y:S02]  /*2ea0*/  PRMT R94, RZ, 0x7610, R94 ;  /* 0x00007610ff5e7816 */ /* 0x001fe4000000005e */
[----:B------:R-:W-:-:S04]  /*2eb0*/  PRMT R95, RZ, 0x7610, R95 ;  /* 0x00007610ff5f7816 */ /* 0x000fc8000000005f */
[----:B------:R0:W4:Y:S05]  /*2ec0*/  @P3 LDG.E.U16 R94, [R172.64] ;  /* 0x00000004ac5e3981 */ /* 0x00012a000c1e1500 */
[----:B------:R1:W4:Y:S01]  /*2ed0*/  @P2 LDG.E.U16 R95, [R176.64] ;  /* 0x00000004b05f2981 */ /* 0x000322000c1e1500 */
[----:B0-----:R-:W-:Y:S02]  /*2ee0*/  PRMT R172, RZ, 0x7610, R172 ;  /* 0x00007610ffac7816 */ /* 0x001fe400000000ac */
[----:B--2---:R-:W-:-:S05]  /*2ef0*/  IADD3 R174, P0, R166, R2, RZ ;  /* 0x00000002a6ae7210 */ /* 0x004fca0007f1e0ff */
[----:B------:R-:W-:Y:S02]  /*2f00*/  IMAD.X R175, R167, 0x1, R3, P0 ;  /* 0x00000001a7af7824 */ /* 0x000fe400000e0603 */
[----:B------:R-:W2:Y:S04]  /*2f10*/  LDL.64 R166, [R1+0x100] ;  /* 0x0001000001a67983 */ /* 0x000ea80000100a00 */
[----:B------:R3:W2:Y:S02]  /*2f20*/  @P2 LDG.E.U16 R172, [R174.64] ;  /* 0x00000004aeac2981 */ /* 0x0006a4000c1e1500 */
[----:B---3--:R-:W-:-:S05]  /*2f30*/  IADD3 R174, P2, R170, R2, RZ ;  /* 0x00000002aaae7210 */ /* 0x008fca0007f5e0ff */
[----:B------:R-:W-:Y:S02]  /*2f40*/  IMAD.X R175, R171, 0x1, R3, P2 ;  /* 0x00000001abaf7824 */ /* 0x000fe400010e0603 */
[----:B------:R-:W3:Y:S01]  /*2f50*/  LDL.64 R170, [R1+0x110] ;  /* 0x0001100001aa7983 */ /* 0x000ee20000100a00 */
[----:B------:R-:W-:Y:S02]  /*2f60*/  IADD3 R180, P1, R178, R2, RZ ;  /* 0x00000002b2b47210 */ /* 0x000fe40007f3e0ff */
[----:B------:R-:W-:-:S03]  /*2f70*/  ISETP.GT.AND P3, PT, R0, 0x15, PT ;  /* 0x000000150000780c */ /* 0x000fc60003f64270 */
[----:B------:R-:W-:Y:S01]  /*2f80*/  IMAD.X R181, R179, 0x1, R3, P1 ;  /* 0x00000001b3b57824 */ /* 0x000fe200008e0603 */
[----:B-1----:R-:W-:Y:S02]  /*2f90*/  PRMT R176, RZ, 0x7610, R176 ;  /* 0x00007610ffb07816 */ /* 0x002fe400000000b0 */
[----:B------:R-:W-:-:S07]  /*2fa0*/  ISETP.GT.AND P0, PT, R0, 0x16, PT ;  /* 0x000000160000780c */ /* 0x000fce0003f04270 */
[----:B------:R2:W3:Y:S01]  /*2fb0*/  @P3 LDG.E.U16 R176, [R174.64] ;  /* 0x00000004aeb03981 */ /* 0x0004e2000c1e1500 */
[----:B------:R-:W-:Y:S02]  /*2fc0*/  PRMT R173, RZ, 0x7610, R173 ;  /* 0x00007610ffad7816 */ /* 0x000fe400000000ad */
[----:B------:R-:W-:-:S04]  /*2fd0*/  PRMT R177, RZ, 0x7610, R177 ;  /* 0x00007610ffb17816 */ /* 0x000fc800000000b1 */
[----:B------:R0:W3:Y:S01]  /*2fe0*/  @P3 LDG.E.U16 R173, [R180.64] ;  /* 0x00000004b4ad3981 */ /* 0x0000e2000c1e1500 */
[----:B----4-:R-:W-:-:S05]  /*2ff0*/  IADD3 R178, P1, R168, R2, RZ ;  /* 0x00000002a8b27210 */ /* 0x010fca0007f3e0ff */
[----:B------:R-:W-:Y:S02]  /*3000*/  IMAD.X R179, R169, 0x1, R3, P1 ;  /* 0x00000001a9b37824 */ /* 0x000fe400008e0603 */
[----:B------:R-:W4:Y:S04]  /*3010*/  LDL.64 R168, [R1+0x118] ;  /* 0x0001180001a87983 */ /* 0x000f280000100a00 */
[----:B------:R1:W4:Y:S02]  /*3020*/  @P0 LDG.E.U16 R177, [R178.64] ;  /* 0x00000004b2b10981 */ /* 0x000324000c1e1500 */
[----:B-1----:R-:W-:Y:S02]  /*3030*/  PRMT R178, RZ, 0x7610, R178 ;  /* 0x00007610ffb27816 */ /* 0x002fe400000000b2 */
[----:B--2---:R-:W-:-:S05]  /*3040*/  IADD3 R174, P1, R166, R2, RZ ;  /* 0x00000002a6ae7210 */ /* 0x004fca0007f3e0ff */
[----:B------:R-:W-:Y:S02]  /*3050*/  IMAD.X R175, R167, 0x1, R3, P1 ;  /* 0x00000001a7af7824 */ /* 0x000fe400008e0603 */
[----:B------:R-:W2:Y:S01]  /*3060*/  LDL.64 R166, [R1+0x120] ;  /* 0x0001200001a67983 */ /* 0x000ea20000100a00 */
[----:B0-----:R-:W-:-:S03]  /*3070*/  IADD3 R180, P1, R208, R2, RZ ;  /* 0x00000002d0b47210 */ /* 0x001fc60007f3e0ff */
[----:B------:R3:W2:Y:S02]  /*3080*/  @P0 LDG.E.U16 R178, [R174.64] ;  /* 0x00000004aeb20981 */ /* 0x0006a4000c1e1500 */
[----:B------:R-:W-:Y:S02]  /*3090*/  IMAD.X R181, R209, 0x1, R3, P1 ;  /* 0x00000001d1b57824 */ /* 0x000fe400008e0603 */
[----:B------:R-:W2:Y:S01]  /*30a0*/  LDL.64 R208, [R1+0x128] ;  /* 0x0001280001d07983 */ /* 0x000ea20000100a00 */
[----:B---3--:R-:W-:-:S05]  /*30b0*/  IADD3 R174, P0, R170, R2, RZ ;  /* 0x00000002aaae7210 */ /* 0x008fca0007f1e0ff */
[----:B------:R-:W-:Y:S02]  /*30c0*/  IMAD.X R175, R171, 0x1, R3, P0 ;  /* 0x00000001abaf7824 */ /* 0x000fe400000e0603 */
[----:B------:R-:W3:Y:S01]  /*30d0*/  LDL.64 R170, [R1+0x130] ;  /* 0x0001300001aa7983 */ /* 0x000ee20000100a00 */
[C---:B------:R-:W-:Y:S02]  /*30e0*/  ISETP.GT.AND P2, PT, R0.reuse, 0x17, PT ;  /* 0x000000170000780c */ /* 0x040fe40003f44270 */
[----:B------:R-:W-:Y:S02]  /*30f0*/  PRMT R179, RZ, 0x7610, R179 ;  /* 0x00007610ffb37816 */ /* 0x000fe400000000b3 */
[----:B------:R-:W-:-:S09]  /*3100*/  ISETP.GT.AND P1, PT, R0, 0x18, PT ;  /* 0x000000180000780c */ /* 0x000fd20003f24270 */
[----:B------:R0:W3:Y:S02]  /*3110*/  @P2 LDG.E.U16 R179, [R180.64] ;  /* 0x00000004b4b32981 */ /* 0x0000e4000c1e1500 */
[----:B0-----:R-:W-:-:S06]  /*3120*/  PRMT R180, RZ, 0x7610, R180 ;  /* 0x00007610ffb47816 */ /* 0x001fcc00000000b4 */
[----:B------:R4:W3:Y:S01]  /*3130*/  @P2 LDG.E.U16 R180, [R174.64] ;  /* 0x00000004aeb42981 */ /* 0x0008e2000c1e1500 */
[----:B------:R-:W-:Y:S02]  /*3140*/  PRMT R181, RZ, 0x7610, R181 ;  /* 0x00007610ffb57816 */ /* 0x000fe400000000b5 */
[----:B----4-:R-:W-:-:S05]  /*3150*/  IADD3 R174, P0, R168, R2, RZ ;  /* 0x00000002a8ae7210 */ /* 0x010fca0007f1e0ff */
[----:B------:R-:W-:Y:S02]  /*3160*/  IMAD.X R175, R169, 0x1, R3, P0 ;  /* 0x00000001a9af7824 */ /* 0x000fe400000e0603 */
[----:B------:R-:W4:Y:S04]  /*3170*/  LDL.64 R168, [R1+0x138] ;  /* 0x0001380001a87983 */ /* 0x000f280000100a00 */
[----:B------:R2:W4:Y:S01]  /*3180*/  @P1 LDG.E.U16 R181, [R174.64] ;  /* 0x00000004aeb51981 */ /* 0x000522000c1e1500 */
[----:B------:R-:W-:Y:S02]  /*3190*/  PRMT R182, RZ, 0x7610, R182 ;  /* 0x00007610ffb67816 */ /* 0x000fe400000000b6 */
[----:B------:R-:W-:Y:S02]  /*31a0*/  PRMT R183, RZ, 0x7610, R183 ;  /* 0x00007610ffb77816 */ /* 0x000fe400000000b7 */
[----:B--2---:R-:W-:-:S05]  /*31b0*/  IADD3 R174, P0, R166, R2, RZ ;  /* 0x00000002a6ae7210 */ /* 0x004fca0007f1e0ff */
[----:B------:R-:W-:Y:S02]  /*31c0*/  IMAD.X R175, R167, 0x1, R3, P0 ;  /* 0x00000001a7af7824 */ /* 0x000fe400000e0603 */
[----:B------:R-:W2:Y:S04]  /*31d0*/  LDL.64 R166, [R1+0x140] ;  /* 0x0001400001a67983 */ /* 0x000ea80000100a00 */
[----:B------:R0:W2:Y:S01]  /*31e0*/  @P1 LDG.E.U16 R182, [R174.64] ;  /* 0x00000004aeb61981 */ /* 0x0000a2000c1e1500 */
[----:B------:R-:W-:Y:S02]  /*31f0*/  ISETP.GT.AND P1, PT, R0, 0x19, PT ;  /* 0x000000190000780c */ /* 0x000fe40003f24270 */
[----:B0-----:R-:W-:-:S05]  /*3200*/  IADD3 R174, P0, R208, R2, RZ ;  /* 0x00000002d0ae7210 */ /* 0x001fca0007f1e0ff */
[----:B------:R-:W-:Y:S02]  /*3210*/  IMAD.X R175, R209, 0x1, R3, P0 ;  /* 0x00000001d1af7824 */ /* 0x000fe400000e0603 */
[----:B------:R-:W2:Y:S04]  /*3220*/  LDL.64 R208, [R1+0x148] ;  /* 0x0001480001d07983 */ /* 0x000ea80000100a00 */
[----:B------:R3:W2:Y:S02]  /*3230*/  @P1 LDG.E.U16 R183, [R174.64] ;  /* 0x00000004aeb71981 */ /* 0x0006a4000c1e1500 */
[----:B---3--:R-:W-:-:S05]  /*3240*/  IADD3 R174, P0, R170, R2, RZ ;  /* 0x00000002aaae7210 */ /* 0x008fca0007f1e0ff */
[----:B------:R-:W-:Y:S02]  /*3250*/  IMAD.X R175, R171, 0x1, R3, P0 ;  /* 0x00000001abaf7824 */ /* 0x000fe400000e0603 */
[----:B------:R-:W3:Y:S01]  /*3260*/  LDL.64 R170, [R1+0x150] ;  /* 0x0001500001aa7983 */ /* 0x000ee20000100a00 */
[----:B------:R-:W-:-:S06]  /*3270*/  PRMT R210, RZ, 0x7610, R210 ;  /* 0x00007610ffd27816 */ /* 0x000fcc00000000d2 */
[----:B------:R4:W3:Y:S01]  /*3280*/  @P1 LDG.E.U16 R210, [R174.64] ;  /* 0x00000004aed21981 */ /* 0x0008e2000c1e1500 */
[----:B------:R-:W-:Y:S02]  /*3290*/  ISETP.GT.AND P1, PT, R0, 0x1a, PT ;  /* 0x0000001a0000780c */ /* 0x000fe40003f24270 */
        /* <DEDUP_REMOVED lines=24> */
[----:B------:R-:W-:Y:S01]  /*3420*/  IMAD.X R175, R169, 0x1, R3, P0 ;  /* 0x00000001a9af7824 */ /* 0x000fe200000e0603 */
[----:B------:R-:W-:Y:S01]  /*3430*/  PRMT R222, RZ, 0x7610, R222 ;  /* 0x00007610ffde7816 */ /* 0x000fe200000000de */
[----:B------:R-:W4:Y:S04]  /*3440*/  LDL.64 R168, [R1+0x180] ;  /* 0x0001800001a87983 */ /* 0x000f280000100a00 */
[----:B------:R2:W4:Y:S01]  /*3450*/  @P1 LDG.E.U16 R219, [R174.64] ;  /* 0x00000004aedb1981 */ /* 0x000522000c1e1500 */
[----:B------:R-:W-:Y:S02]  /*3460*/  PRMT R223, RZ, 0x7610, R223 ;  /* 0x00007610ffdf7816 */ /* 0x000fe400000000df */
[----:B--2---:R-:W-:-:S05]  /*3470*/  IADD3 R174, P0, R166, R2, RZ ;  /* 0x00000002a6ae7210 */ /* 0x004fca0007f1e0ff */
[----:B------:R-:W-:Y:S02]  /*3480*/  IMAD.X R175, R167, 0x1, R3, P0 ;  /* 0x00000001a7af7824 */ /* 0x000fe400000e0603 */
[----:B------:R-:W2:Y:S04]  /*3490*/  LDL.64 R166, [R1+0x178] ;  /* 0x0001780001a67983 */ /* 0x000ea80000100a00 */
[----:B------:R3:W4:Y:S01]  /*34a0*/  @P1 LDG.E.U16 R222, [R174.64] ;  /* 0x00000004aede1981 */ /* 0x000722000c1e1500 */
[----:B------:R-:W-:Y:S02]  /*34b0*/  ISETP.GT.AND P1, PT, R0, 0x1d, PT ;  /* 0x0000001d0000780c */ /* 0x000fe40003f24270 */
[----:B---3--:R-:W-:-:S05]  /*34c0*/  IADD3 R174, P0, R170, R2, RZ ;  /* 0x00000002aaae7210 */ /* 0x008fca0007f1e0ff */
[----:B------:R-:W-:Y:S02]  /*34d0*/  IMAD.X R175, R171, 0x1, R3, P0 ;  /* 0x00000001abaf7824 */ /* 0x000fe400000e0603 */
[----:B------:R-:W3:Y:S04]  /*34e0*/  LDL.64 R170, [R1+0x188] ;  /* 0x0001880001aa7983 */ /* 0x000ee80000100a00 */
[----:B------:R0:W3:Y:S02]  /*34f0*/  @P1 LDG.E.U16 R223, [R174.64] ;  /* 0x00000004aedf1981 */ /* 0x0000e4000c1e1500 */
[----:B0-----:R-:W-:-:S05]  /*3500*/  IADD3 R174, P0, R208, R2, RZ ;  /* 0x00000002d0ae7210 */ /* 0x001fca0007f1e0ff */
[----:B------:R-:W-:Y:S02]  /*3510*/  IMAD.X R175, R209, 0x1, R3, P0 ;  /* 0x00000001d1af7824 */ /* 0x000fe400000e0603 */
[----:B------:R-:W3:Y:S01]  /*3520*/  LDL.64 R208, [R1+0x190] ;  /* 0x0001900001d07983 */ /* 0x000ee20000100a00 */
[----:B------:R-:W-:-:S06]  /*3530*/  PRMT R226, RZ, 0x7610, R226 ;  /* 0x00007610ffe27816 */ /* 0x000fcc00000000e2 */
[----:B------:R2:W3:Y:S01]  /*3540*/  @P1 LDG.E.U16 R226, [R174.64] ;  /* 0x00000004aee21981 */ /* 0x0004e2000c1e1500 */
[----:B------:R-:W-:Y:S02]  /*3550*/  ISETP.GT.AND P1, PT, R0, 0x1e, PT ;  /* 0x0000001e0000780c */ /* 0x000fe40003f24270 */
[----:B------:R-:W-:Y:S02]  /*3560*/  PRMT R227, RZ, 0x7610, R227 ;  /* 0x00007610ffe37816 */ /* 0x000fe400000000e3 */
[----:B------:R-:W-:Y:S01]  /*3570*/  PRMT R230, RZ, 0x7610, R230 ;  /* 0x00007610ffe67816 */ /* 0x000fe200000000e6 */
[----:B------:R-:W0:Y:S01]  /*3580*/  S2R R193, SR_TID.X ;  /* 0x0000000000c17919 */ /* 0x000e220000002100 */
[----:B------:R-:W-:Y:S02]  /*3590*/  PRMT R231, RZ, 0x7610, R231 ;  /* 0x00007610ffe77816 */ /* 0x000fe400000000e7 */
[----:B------:R-:W-:Y:S02]  /*35a0*/  PRMT R234, RZ, 0x7610, R234 ;  /* 0x00007610ffea7816 */ /* 0x000fe400000000ea */
[----:B------:R-:W-:-:S02]  /*35b0*/  PRMT R235, RZ, 0x7610, R235 ;  /* 0x00007610ffeb7816 */ /* 0x000fc400000000eb */
[----:B0-----:R-:W-:-:S04]  /*35c0*/  LOP3.LUT R193, R193, 0x1f, RZ, 0xc0, !PT ;  /* 0x0000001fc1c17812 */ /* 0x001fc800078ec0ff */
[----:B------:R-:W-:Y:S02]  /*35d0*/  ISETP.GE.AND P2, PT, R193, R0, PT ;  /* 0x00000000c100720c */ /* 0x000fe40003f46270 */
[----:B------:R-:W-:Y:S02]  /*35e0*/  PRMT R238, RZ, 0x7610, R238 ;  /* 0x00007610ffee7816 */ /* 0x000fe400000000ee */
[----:B------:R-:W-:Y:S02]  /*35f0*/  PRMT R239, RZ, 0x7610, R239 ;  /* 0x00007610ffef7816 */ /* 0x000fe400000000ef */
[----:B------:R-:W-:Y:S02]  /*3600*/  PRMT R242, RZ, 0x7610, R242 ;  /* 0x00007610fff27816 */ /* 0x000fe400000000f2 */
[----:B--2---:R-:W-:-:S05]  /*3610*/  IADD3 R174, P0, R166, R2, RZ ;  /* 0x00000002a6ae7210 */ /* 0x004fca0007f1e0ff */
[----:B------:R-:W-:Y:S01]  /*3620*/  IMAD.X R175, R167, 0x1, R3, P0 ;  /* 0x00000001a7af7824 */ /* 0x000fe200000e0603 */
[----:B------:R-:W-:Y:S01]  /*3630*/  PRMT R243, RZ, 0x7610, R243 ;  /* 0x00007610fff37816 */ /* 0x000fe200000000f3 */
[----:B------:R-:W2:Y:S04]  /*3640*/  LDL.LU.64 R166, [R1+0x1c0] ;  /* 0x0001c00001a67983 */ /* 0x000ea80000300a00 */
[----:B------:R4:W2:Y:S02]  /*3650*/  @P1 LDG.E.U16 R227, [R174.64] ;  /* 0x00000004aee31981 */ /* 0x0008a4000c1e1500 */
[----:B----4-:R-:W-:-:S05]  /*3660*/  IADD3 R174, P0, R168, R2, RZ ;  /* 0x00000002a8ae7210 */ /* 0x010fca0007f1e0ff */
[----:B------:R-:W-:Y:S01]  /*3670*/  IMAD.X R175, R169, 0x1, R3, P0 ;  /* 0x00000001a9af7824 */ /* 0x000fe200000e0603 */
[----:B------:R-:W-:Y:S01]  /*3680*/  PRMT R246, RZ, 0x7610, R246 ;  /* 0x00007610fff67816 */ /* 0x000fe200000000f6 */
[----:B------:R-:W4:Y:S04]  /*3690*/  LDL.LU.64 R168, [R1+0x1b8] ;  /* 0x0001b80001a87983 */ /* 0x000f280000300a00 */
[----:B------:R3:W2:Y:S01]  /*36a0*/  @P1 LDG.E.U16 R230, [R174.64] ;  /* 0x00000004aee61981 */ /* 0x0006a2000c1e1500 */
[----:B------:R-:W-:Y:S02]  /*36b0*/  ISETP.GT.AND P1, PT, R0, 0x1f, PT ;  /* 0x0000001f0000780c */ /* 0x000fe40003f24270 */
[----:B---3--:R-:W-:-:S05]  /*36c0*/  IADD3 R174, P0, R170, R2, RZ ;  /* 0x00000002aaae7210 */ /* 0x008fca0007f1e0ff */
[----:B------:R-:W-:Y:S02]  /*36d0*/  IMAD.X R175, R171, 0x1, R3, P0 ;  /* 0x00000001abaf7824 */ /* 0x000fe400000e0603 */
[----:B------:R-:W4:Y:S04]  /*36e0*/  LDL.LU.64 R170, [R1+0x1b0] ;  /* 0x0001b00001aa7983 */ /* 0x000f280000300a00 */
[----:B------:R0:W3:Y:S02]  /*36f0*/  @P1 LDG.E.U16 R231, [R174.64] ;  /* 0x00000004aee71981 */ /* 0x0000e4000c1e1500 */
[----:B0-----:R-:W-:-:S05]  /*3700*/  IADD3 R174, P0, R208, R2, RZ ;  /* 0x00000002d0ae7210 */ /* 0x001fca0007f1e0ff */
[----:B------:R-:W-:Y:S02]  /*3710*/  IMAD.X R175, R209, 0x1, R3, P0 ;  /* 0x00000001d1af7824 */ /* 0x000fe400000e0603 */
[----:B------:R0:W5:Y:S04]  /*3720*/  LDL.LU.64 R208, [R1+0x1a8] ;  /* 0x0001a80001d07983 */ /* 0x0001680000300a00 */
[----:B------:R1:W2:Y:S04]  /*3730*/  @P1 LDG.E.U16 R234, [R174.64] ;  /* 0x00000004aeea1981 */ /* 0x0002a8000c1e1500 */
[----:B------:R-:W-:Y:S01]  /*3740*/  BAR.SYNC.DEFER_BLOCKING 0x0 ;  /* 0x0000000000007b1d */ /* 0x000fe20000010000 */
[----:B-1----:R-:W-:-:S02]  /*3750*/  IMAD R175, R193, c[0x0][0x18c], RZ ;  /* 0x00006300c1af7a24 */ /* 0x002fc400078e02ff */
[----:B------:R-:W-:Y:S02]  /*3760*/  IMAD.MOV.U32 R193, RZ, RZ, R192 ;  /* 0x000000ffffc17224 */ /* 0x000fe400078e00c0 */
[----:B------:R-:W-:Y:S02]  /*3770*/  IMAD.MOV.U32 R192, RZ, RZ, R194 ;  /* 0x000000ffffc07224 */ /* 0x000fe400078e00c2 */
[----:B------:R-:W1:Y:S02]  /*3780*/  S2R R194, SR_TID.X ;  /* 0x0000000000c27919 */ /* 0x000e640000002100 */
[----:B------:R-:W-:-:S05]  /*3790*/  IMAD.WIDE R174, R175, 0x2, R192 ;  /* 0x00000002afae7825 */ /* 0x000fca00078e02c0 */
[----:B------:R0:W2:Y:S04]  /*37a0*/  @!P2 LDG.E.U16 R235, [R174.64] ;  /* 0x00000004aeeba981 */ /* 0x0000a8000c1e1500 */
[----:B0-----:R-:W0:Y:S01]  /*37b0*/  S2R R174, SR_TID.X ;  /* 0x0000000000ae7919 */ /* 0x001e220000002100 */
[----:B-1----:R-:W-:-:S05]  /*37c0*/  LOP3.LUT R194, R194, 0x1f, RZ, 0xc0, !PT ;  /* 0x0000001fc2c27812 */ /* 0x002fca00078ec0ff */
[----:B------:R-:W-:Y:S02]  /*37d0*/  IMAD R175, R194, c[0x0][0x18c], RZ ;  /* 0x00006300c2af7a24 */ /* 0x000fe400078e02ff */
[----:B------:R-:W-:Y:S01]  /*37e0*/  IMAD.MOV.U32 R194, RZ, RZ, R196 ;  /* 0x000000ffffc27224 */ /* 0x000fe200078e00c4 */
[----:B0-----:R-:W-:-:S03]  /*37f0*/  LOP3.LUT R196, R174, 0x1f, RZ, 0xc0, !PT ;  /* 0x0000001faec47812 */ /* 0x001fc600078ec0ff */
[----:B------:R-:W-:-:S05]  /*3800*/  IMAD.WIDE R174, R175, 0x2, R194 ;  /* 0x00000002afae7825 */ /* 0x000fca00078e02c2 */
[----:B------:R0:W2:Y:S04]  /*3810*/  @!P2 LDG.E.U16 R238, [R174.64] ;  /* 0x00000004aeeea981 */ /* 0x0000a8000c1e1500 */
[----:B0-----:R-:W0:Y:S01]  /*3820*/  S2R R174, SR_TID.X ;  /* 0x0000000000ae7919 */ /* 0x001e220000002100 */
        /* <DEDUP_REMOVED lines=22> */
[----:B------:R0:W2:Y:S02]  /*3990*/  @!P2 LDG.E.U16 R246, [R174.64] ;  /* 0x00000004aef6a981 */ /* 0x0000a4000c1e1500 */
[----:B0-----:R-:W-:Y:S02]  /*39a0*/  IMAD R175, R204, c[0x0][0x18c], RZ ;  /* 0x00006300ccaf7a24 */ /* 0x001fe400078e02ff */
[----:B------:R-:W-:Y:S02]  /*39b0*/  IMAD.MOV.U32 R204, RZ, RZ, R207 ;  /* 0x000000ffffcc7224 */ /* 0x000fe400078e00cf */
[----:B------:R-:W2:Y:S01]  /*39c0*/  LDL.LU R207, [R1+0x19c] ;  /* 0x00019c0001cf7983 */ /* 0x000ea20000300800 */
[----:B------:R-:W-:Y:S01]  /*39d0*/  PRMT R247, RZ, 0x7610, R247 ;  /* 0x00007610fff77816 */ /* 0x000fe200000000f7 */
[----:B------:R-:W-:-:S05]  /*39e0*/  IMAD.WIDE R174, R175, 0x2, R204 ;  /* 0x00000002afae7825 */ /* 0x000fca00078e02cc */
[----:B------:R0:W3:Y:S04]  /*39f0*/  @!P2 LDG.E.U16 R247, [R174.64] ;  /* 0x00000004aef7a981 */ /* 0x0000e8000c1e1500 */
[----:B0-----:R-:W0:Y:S04]  /*3a00*/  S2R R175, SR_TID.X ;  /* 0x0000000000af7919 */ /* 0x001e280000002100 */
[----:B------:R2:W-:Y:S01]  /*3a10*/  STS.U16 [R184], R206 ;  /* 0x000000ceb8007388 */ /* 0x0005e20000000400 */
[----:B0-----:R-:W-:-:S05]  /*3a20*/  LOP3.LUT R175, R175, 0x1f, RZ, 0xc0, !PT ;  /* 0x0000001fafaf7812 */ /* 0x001fca00078ec0ff */
[----:B------:R-:W-:Y:S01]  /*3a30*/  IMAD R175, R175, c[0x0][0x18c], RZ ;  /* 0x00006300afaf7a24 */ /* 0x000fe200078e02ff */
[----:B------:R-:W-:Y:S04]  /*3a40*/  STS.U16 [R184+0x200], R4 ;  /* 0x00020004b8007388 */ /* 0x000fe80000000400 */
[----:B------:R-:W-:Y:S04]  /*3a50*/  STS.U16 [R184+0x2000], R19 ;  /* 0x00200013b8007388 */ /* 0x000fe80000000400 */
[----:B------:R-:W-:Y:S04]  /*3a60*/  STS.U16 [R184+0x2200], R20 ;  /* 0x00220014b8007388 */ /* 0x000fe80000000400 */
[----:B------:R-:W-:Y:S04]  /*3a70*/  STS.U16 [R184+0x4000], R35 ;  /* 0x00400023b8007388 */ /* 0x000fe80000000400 */
[----:B------:R-:W-:Y:S04]  /*3a80*/  STS.U16 [R184+0x4200], R88 ;  /* 0x00420058b8007388 */ /* 0x000fe80000000400 */
[----:B------:R-:W-:Y:S04]  /*3a90*/  STS.U16 [R184+0x6000], R181 ;  /* 0x006000b5b8007388 */ /* 0x000fe80000000400 */
[----:B------:R-:W-:Y:S01]  /*3aa0*/  STS.U16 [R184+0x6200], R182 ;  /* 0x006200b6b8007388 */ /* 0x000fe20000000400 */
[----:B--2---:R-:W-:-:S02]  /*3ab0*/  IMAD.MOV.U32 R206, RZ, RZ, R207 ;  /* 0x000000ffffce7224 */ /* 0x004fc400078e00cf */
[--C-:B------:R-:W-:Y:S01]  /*3ac0*/  IMAD.MOV.U32 R207, RZ, RZ, R252.reuse ;  /* 0x000000ffffcf7224 */ /* 0x100fe200078e00fc */
[----:B------:R-:W-:-:S03]  /*3ad0*/  PRMT R252, RZ, 0x7610, R252 ;  /* 0x00007610fffc7816 */ /* 0x000fc600000000fc */
[----:B------:R-:W-:-:S05]  /*3ae0*/  IMAD.WIDE R174, R175, 0x2, R206 ;  /* 0x00000002afae7825 */ /* 0x000fca00078e02ce */
[----:B------:R0:W2:Y:S02]  /*3af0*/  @!P2 LDG.E.U16 R252, [R174.64] ;  /* 0x00000004aefca981 */ /* 0x0000a4000c1e1500 */
[----:B0-----:R-:W-:-:S05]  /*3b00*/  LOP3.LUT R175, R184, 0x10, RZ, 0x3c, !PT ;  /* 0x00000010b8af7812 */ /* 0x001fca00078e3cff */
[----:B------:R-:W-:Y:S04]  /*3b10*/  STS.U16 [R175+0x400], R5 ;  /* 0x00040005af007388 */ /* 0x000fe80000000400 */
[----:B------:R-:W-:Y:S04]  /*3b20*/  STS.U16 [R175+0x600], R6 ;  /* 0x00060006af007388 */ /* 0x000fe80000000400 */
[----:B------:R-:W-:Y:S04]  /*3b30*/  STS.U16 [R175+0x2400], R21 ;  /* 0x00240015af007388 */ /* 0x000fe80000000400 */
[----:B------:R-:W-:Y:S04]  /*3b40*/  STS.U16 [R175+0x2600], R22 ;  /* 0x00260016af007388 */ /* 0x000fe80000000400 */
[----:B------:R-:W-:Y:S04]  /*3b50*/  STS.U16 [R175+0x4400], R89 ;  /* 0x00440059af007388 */ /* 0x000fe80000000400 */
[----:B------:R-:W-:Y:S04]  /*3b60*/  STS.U16 [R175+0x4600], R90 ;  /* 0x0046005aaf007388 */ /* 0x000fe80000000400 */
[----:B------:R-:W-:Y:S04]  /*3b70*/  STS.U16 [R175+0x6400], R183 ;  /* 0x006400b7af007388 */ /* 0x000fe80000000400 */
[----:B------:R0:W-:Y:S04]  /*3b80*/  STS.U16 [R175+0x6600], R210 ;  /* 0x006600d2af007388 */ /* 0x0001e80000000400 */
[----:B0-----:R-:W4:Y:S01]  /*3b90*/  LDL.LU R210, [R1+0x198] ;  /* 0x0001980001d27983 */ /* 0x001f220000300800 */
[----:B------:R-:W-:-:S02]  /*3ba0*/  LOP3.LUT R174, R184, 0x20, RZ, 0x3c, !PT ;  /* 0x00000020b8ae7812 */ /* 0x000fc400078e3cff */
[----:B------:R-:W-:-:S03]  /*3bb0*/  LOP3.LUT R175, R184, 0x30, RZ, 0x3c, !PT ;  /* 0x00000030b8af7812 */ /* 0x000fc600078e3cff */
        /* <DEDUP_REMOVED lines=8> */
[----:B------:R-:W-:Y:S04]  /*3c40*/  STS.U16 [R175+0xc00], R9 ;  /* 0x000c0009af007388 */ /* 0x000fe80000000400 */
[----:B------:R-:W-:Y:S01]  /*3c50*/  STS.U16 [R175+0xe00], R10 ;  /* 0x000e000aaf007388 */ /* 0x000fe20000000400 */
[----:B0-----:R-:W-:-:S03]  /*3c60*/  LOP3.LUT R174, R184, 0x40, RZ, 0x3c, !PT ;  /* 0x00000040b8ae7812 */ /* 0x001fc600078e3cff */
        /* <DEDUP_REMOVED lines=23> */
[----:B0-----:R-:W0:Y:S01]  /*3de0*/  S2R R175, SR_TID.X ;  /* 0x0000000000af7919 */ /* 0x001e220000002100 */
[----:B------:R-:W-:-:S05]  /*3df0*/  LOP3.LUT R4, R184, 0x60, RZ, 0x3c, !PT ;  /* 0x00000060b8047812 */ /* 0x000fca00078e3cff */
[----:B------:R-:W-:Y:S01]  /*3e00*/  STS.U16 [R4+0x1800], R15 ;  /* 0x0018000f04007388 */ /* 0x000fe20000000400 */
[----:B------:R-:W-:-:S03]  /*3e10*/  LOP3.LUT R5, R184, 0x70, RZ, 0x3c, !PT ;  /* 0x00000070b8057812 */ /* 0x000fc600078e3cff */
        /* <DEDUP_REMOVED lines=9> */
[----:B0-----:R-:W-:-:S03]  /*3eb0*/  SHF.R.U32.HI R4, RZ, 0x2, R175 ;  /* 0x00000002ff047819 */ /* 0x001fc600000116af */
[----:B------:R-:W-:Y:S01]  /*3ec0*/  STS.U16 [R5+0x3c00], R33 ;  /* 0x003c002105007388 */ /* 0x000fe20000000400 */
[----:B------:R-:W-:-:S03]  /*3ed0*/  LOP3.LUT R4, R184, 0x30, R4, 0x78, !PT ;  /* 0x00000030b8047812 */ /* 0x000fc600078e7804 */
[----:B------:R-:W-:Y:S04]  /*3ee0*/  STS.U16 [R5+0x3e00], R34 ;  /* 0x003e002205007388 */ /* 0x000fe80000000400 */
[----:B------:R-:W-:Y:S04]  /*3ef0*/  STS.U16 [R5+0x5c00], R179 ;  /* 0x005c00b305007388 */ /* 0x000fe80000000400 */
[----:B------:R-:W-:Y:S04]  /*3f00*/  STS.U16 [R5+0x5e00], R180 ;  /* 0x005e00b405007388 */ /* 0x000fe80000000400 */
[----:B---3--:R-:W-:Y:S04]  /*3f10*/  STS.U16 [R5+0x7c00], R231 ;  /* 0x007c00e705007388 */ /* 0x008fe80000000400 */
        /* <DEDUP_REMOVED lines=8> */
[----:B--2---:R-:W-:Y:S04]  /*3fa0*/  STS.U16 [R4+0x8e00], R252 ;  /* 0x008e00fc04007388 */ /* 0x004fe80000000400 */
[----:B------:R-:W-:Y:S06]  /*3fb0*/  BAR.SYNC.DEFER_BLOCKING 0x0 ;  /* 0x0000000000007b1d */ /* 0x000fec0000010000 */
[----:B------:R-:W-:Y:S04]  /*3fc0*/  LDSM.16.MT88.4 R172, [R186] ;  /* 0x00000000baac783b */ /* 0x000fe80000004200 */
[----:B------:R-:W0:Y:S04]  /*3fd0*/  LDSM.16.M88.4 R20, [R185+0x8600] ;  /* 0x00860000b914783b */ /* 0x000e280000000200 */
[----:B------:R-:W1:Y:S04]  /*3fe0*/  LDSM.16.M88.4 R32, [R185+0x8000] ;  /* 0x00800000b920783b */ /* 0x000e680000000200 */
[----:B------:R-:W2:Y:S04]  /*3ff0*/  LDSM.16.M88.4 R28, [R185+0x8200] ;  /* 0x00820000b91c783b */ /* 0x000ea80000000200 */
[----:B------:R-:W3:Y:S04]  /*4000*/  LDSM.16.M88.4 R24, [R185+0x8400] ;  /* 0x00840000b918783b */ /* 0x000ee80000000200 */
[----:B------:R-:W2:Y:S04]  /*4010*/  LDSM.16.M88.4 R16, [R185+0x8800] ;  /* 0x00880000b910783b */ /* 0x000ea80000000200 */
[----:B------:R-:W3:Y:S04]  /*4020*/  LDSM.16.M88.4 R12, [R185+0x8a00] ;  /* 0x008a0000b90c783b */ /* 0x000ee80000000200 */
[----:B------:R-:W3:Y:S04]  /*4030*/  LDSM.16.M88.4 R8, [R185+0x8c00] ;  /* 0x008c0000b908783b */ /* 0x000ee80000000200 */
[----:B------:R-:W4:Y:S04]  /*4040*/  LDSM.16.M88.4 R4, [R185+0x8e00] ;  /* 0x008e0000b904783b */ /* 0x000f280000000200 */
[----:B------:R-:W4:Y:S04]  /*4050*/  LDSM.16.MT88.4 R92, [R186+0x100] ;  /* 0x00010000ba5c783b */ /* 0x000f280000004200 */
[----:B------:R-:W4:Y:S01]  /*4060*/  LDSM.16.MT88.4 R88, [R186+0x200] ;  /* 0x00020000ba58783b */ /* 0x000f220000004200 */
[C---:B0-----:R-:W-:Y:S03]  /*4070*/  HMMA.16816.F32.BF16 R176, R172.reuse, R20, R68 ;  /* 0x00000014acb0723c */ /* 0x041fe60000041844 */
[----:B------:R-:W0:Y:S04]  /*4080*/  LDSM.16.MT88.4 R68, [R186+0x300] ;  /* 0x00030000ba44783b */ /* 0x000e280000004200 */
[----:B------:R-:W0:Y:S01]  /*4090*/  LDSM.16.MT88.4 R180, [R186+0x4000] ;  /* 0x00400000bab4783b */ /* 0x000e220000004200 */
[C---:B-1----:R-:W-:Y:S08]  /*40a0*/  HMMA.16816.F32.BF16 R80, R172.reuse, R32, R80 ;  /* 0x00000020ac50723c */ /* 0x042ff00000041850 */
[C---:B--2---:R-:W-:Y:S08]  /*40b0*/  HMMA.16816.F32.BF16 R76, R172.reuse, R28, R76 ;  /* 0x0000001cac4c723c */ /* 0x044ff0000004184c */
[C---:B---3--:R-:W-:Y:S08]  /*40c0*/  HMMA.16816.F32.BF16 R72, R172.reuse, R24, R72 ;  /* 0x00000018ac48723c */ /* 0x048ff00000041848 */
[C---:B------:R-:W-:Y:S08]  /*40d0*/  HMMA.16816.F32.BF16 R64, R172.reuse, R16, R64 ;  /* 0x00000010ac40723c */ /* 0x040ff00000041840 */
[C---:B------:R-:W-:Y:S08]  /*40e0*/  HMMA.16816.F32.BF16 R60, R172.reuse, R12, R60 ;  /* 0x0000000cac3c723c */ /* 0x040ff0000004183c */
[C---:B------:R-:W-:Y:S08]  /*40f0*/  HMMA.16816.F32.BF16 R56, R172.reuse, R8, R56 ;  /* 0x00000008ac38723c */ /* 0x040ff00000041838 */
[----:B----4-:R-:W-:Y:S01]  /*4100*/  HMMA.16816.F32.BF16 R52, R172, R4, R52 ;  /* 0x00000004ac34723c */ /* 0x010fe20000041834 */
[----:B------:R-:W1:Y:S07]  /*4110*/  LDSM.16.MT88.4 R172, [R186+0x4100] ;  /* 0x00410000baac783b */ /* 0x000e6e0000004200 */
[C---:B------:R-:W-:Y:S08]  /*4120*/  HMMA.16816.F32.BF16 R48, R92.reuse, R32, R48 ;  /* 0x000000205c30723c */ /* 0x040ff00000041830 */
[C---:B------:R-:W-:Y:S08]  /*4130*/  HMMA.16816.F32.BF16 R44, R92.reuse, R28, R44 ;  /* 0x0000001c5c2c723c */ /* 0x040ff0000004182c */
[C---:B------:R-:W-:Y:S08]  /*4140*/  HMMA.16816.F32.BF16 R40, R92.reuse, R24, R40 ;  /* 0x000000185c28723c */ /* 0x040ff00000041828 */
[C---:B------:R-:W-:Y:S08]  /*4150*/  HMMA.16816.F32.BF16 R36, R92.reuse, R20, R36 ;  /* 0x000000145c24723c */ /* 0x040ff00000041824 */
[C---:B------:R-:W-:Y:S08]  /*4160*/  HMMA.16816.F32.BF16 R136, R92.reuse, R16, R136 ;  /* 0x000000105c88723c */ /* 0x040ff00000041888 */
[C---:B------:R-:W-:Y:S08]  /*4170*/  HMMA.16816.F32.BF16 R132, R92.reuse, R12, R132 ;  /* 0x0000000c5c84723c */ /* 0x040ff00000041884 */
[C---:B------:R-:W-:Y:S08]  /*4180*/  HMMA.16816.F32.BF16 R128, R92.reuse, R8, R128 ;  /* 0x000000085c80723c */ /* 0x040ff00000041880 */
[----:B------:R-:W-:Y:S01]  /*4190*/  HMMA.16816.F32.BF16 R124, R92, R4, R124 ;  /* 0x000000045c7c723c */ /* 0x000fe2000004187c */
[----:B------:R-:W2:Y:S07]  /*41a0*/  LDSM.16.MT88.4 R92, [R186+0x4200] ;  /* 0x00420000ba5c783b */ /* 0x000eae0000004200 */
        /* <DEDUP_REMOVED lines=8> */
[----:B------:R-:W3:Y:S01]  /*4230*/  LDSM.16.MT88.4 R88, [R186+0x4300] ;  /* 0x00430000ba58783b */ /* 0x000ee20000004200 */
[----:B------:R-:W-:-:S06]  /*4240*/  IMAD.MOV.U32 R211, RZ, RZ, c[0x0][0x18c] ;  /* 0x00006300ffd37624 */ /* 0x000fcc00078e00ff */
[C---:B0-----:R-:W-:Y:S08]  /*4250*/  HMMA.16816.F32.BF16 R140, R68.reuse, R32, R140 ;  /* 0x00000020448c723c */ /* 0x041ff0000004188c */
[C---:B------:R-:W-:Y:S08]  /*4260*/  HMMA.16816.F32.BF16 R144, R68.reuse, R28, R144 ;  /* 0x0000001c4490723c */ /* 0x040ff00000041890 */
[C---:B------:R-:W-:Y:S08]  /*4270*/  HMMA.16816.F32.BF16 R148, R68.reuse, R24, R148 ;  /* 0x000000184494723c */ /* 0x040ff00000041894 */
[C---:B------:R-:W-:Y:S08]  /*4280*/  HMMA.16816.F32.BF16 R152, R68.reuse, R20, R152 ;  /* 0x000000144498723c */ /* 0x040ff00000041898 */
[C---:B------:R-:W-:Y:S08]  /*4290*/  HMMA.16816.F32.BF16 R156, R68.reuse, R16, R156 ;  /* 0x00000010449c723c */ /* 0x040ff0000004189c */
[C---:B------:R-:W-:Y:S08]  /*42a0*/  HMMA.16816.F32.BF16 R160, R68.reuse, R12, R160 ;  /* 0x0000000c44a0723c */ /* 0x040ff000000418a0 */
[C---:B------:R-:W-:Y:S08]  /*42b0*/  HMMA.16816.F32.BF16 R164, R68.reuse, R8, R164 ;  /* 0x0000000844a4723c */ /* 0x040ff000000418a4 */
[----:B------:R-:W-:Y:S01]  /*42c0*/  HMMA.16816.F32.BF16 R168, R68, R4, R168 ;  /* 0x0000000444a8723c */ /* 0x000fe200000418a8 */
[----:B------:R-:W-:Y:S01]  /*42d0*/  IMAD.SHL.U32 R211, R211, 0x20, RZ ;  /* 0x00000020d3d37824 */ /* 0x000fe200078e00ff */
[----:B------:R-:W-:-:S03]  /*42e0*/  IADD3 R210, R210, -0x1, RZ ;  /* 0xffffffffd2d27810 */ /* 0x000fc60007ffe0ff */
[----:B------:R-:W-:Y:S01]  /*42f0*/  IMAD.WIDE R206, R211, 0x2, R206 ;  /* 0x00000002d3ce7825 */ /* 0x000fe200078e02ce */
[----:B------:R-:W-:-:S03]  /*4300*/  ISETP.NE.U32.AND P0, PT, R210, RZ, PT ;  /* 0x000000ffd200720c */ /* 0x000fc60003f05070 */
[C---:B------:R-:W-:Y:S01]  /*4310*/  IMAD.WIDE R204, R211.reuse, 0x2, R204 ;  /* 0x00000002d3cc7825 */ /* 0x040fe200078e02cc */
[----:B------:R-:W-:Y:S03]  /*4320*/  STL [R1+0x19c], R206 ;  /* 0x00019cce01007387 */ /* 0x000fe60000100800 */
[C---:B------:R-:W-:Y:S01]  /*4330*/  IMAD.WIDE R202, R211.reuse, 0x2, R202 ;  /* 0x00000002d3ca7825 */ /* 0x040fe200078e02ca */
[----:B------:R0:W-:Y:S03]  /*4340*/  STL [R1+0x198], R210 ;  /* 0x000198d201007387 */ /* 0x0001e60000100800 */
[----:B------:R-:W-:-:S04]  /*4350*/  IMAD.WIDE R200, R211, 0x2, R200 ;  /* 0x00000002d3c87825 */ /* 0x000fc800078e02c8 */
[----:B------:R-:W-:Y:S02]  /*4360*/  IMAD.MOV.U32 R252, RZ, RZ, R207 ;  /* 0x000000fffffc7224 */ /* 0x000fe400078e00cf */
[----:B------:R-:W-:-:S04]  /*4370*/  IMAD.WIDE R198, R211, 0x2, R198 ;  /* 0x00000002d3c67825 */ /* 0x000fc800078e02c6 */
[----:B0-----:R-:W-:Y:S02]  /*4380*/  IMAD.MOV.U32 R210, RZ, RZ, c[0x0][0x188] ;  /* 0x00006200ffd27624 */ /* 0x001fe400078e00ff */
[----:B------:R-:W-:Y:S02]  /*4390*/  IMAD.MOV.U32 R207, RZ, RZ, R204 ;  /* 0x000000ffffcf7224 */ /* 0x000fe400078e00cc */
[C---:B------:R-:W-:Y:S01]  /*43a0*/  IMAD.WIDE R196, R211.reuse, 0x2, R196 ;  /* 0x00000002d3c47825 */ /* 0x040fe200078e02c4 */
[----:B------:R-:W-:Y:S03]  /*43b0*/  HMMA.16816.F32.BF16 R80, R180, R34, R80 ;  /* 0x00000022b450723c */ /* 0x000fe60000041850 */
[----:B------:R-:W-:Y:S02]  /*43c0*/  IMAD.MOV.U32 R204, RZ, RZ, R202 ;  /* 0x000000ffffcc7224 */ /* 0x000fe400078e00ca */
[----:B------:R-:W-:-:S04]  /*43d0*/  IMAD.WIDE R194, R211, 0x2, R194 ;  /* 0x00000002d3c27825 */ /* 0x000fc800078e02c2 */
[----:B------:R-:W-:Y:S02]  /*43e0*/  IMAD.MOV.U32 R202, RZ, RZ, R200 ;  /* 0x000000ffffca7224 */ /* 0x000fe400078e00c8 */
[----:B------:R-:W-:Y:S01]  /*43f0*/  IMAD.WIDE R192, R211, 0x2, R192 ;  /* 0x00000002d3c07825 */ /* 0x000fe200078e02c0 */
[C---:B------:R-:W-:Y:S03]  /*4400*/  HMMA.16816.F32.BF16 R76, R180.reuse, R30, R76 ;  /* 0x0000001eb44c723c */ /* 0x040fe6000004184c */
[----:B------:R-:W-:Y:S02]  /*4410*/  IMAD.MOV.U32 R200, RZ, RZ, R198 ;  /* 0x000000ffffc87224 */ /* 0x000fe400078e00c6 */
[----:B------:R-:W-:Y:S02]  /*4420*/  IMAD.SHL.U32 R210, R210, 0x20, RZ ;  /* 0x00000020d2d27824 */ /* 0x000fe400078e00ff */
[----:B------:R-:W-:Y:S01]  /*4430*/  IMAD.MOV.U32 R198, RZ, RZ, R196 ;  /* 0x000000ffffc67224 */ /* 0x000fe200078e00c4 */
[----:B------:R-:W-:Y:S01]  /*4440*/  HMMA.16816.F32.BF16 R72, R180, R26, R72 ;  /* 0x0000001ab448723c */ /* 0x000fe20000041848 */
[----:B------:R-:W-:Y:S01]  /*4450*/  IMAD.MOV.U32 R196, RZ, RZ, R194 ;  /* 0x000000ffffc47224 */ /* 0x000fe200078e00c2 */
[----:B------:R-:W-:Y:S01]  /*4460*/  IADD3 R0, R0, -0x20, RZ ;  /* 0xffffffe000007810 */ /* 0x000fe20007ffe0ff */
[----:B------:R-:W-:-:S02]  /*4470*/  IMAD.MOV.U32 R194, RZ, RZ, R192 ;  /* 0x000000ffffc27224 */ /* 0x000fc400078e00c0 */
[----:B------:R-:W-:-:S03]  /*4480*/  IMAD.MOV.U32 R192, RZ, RZ, R193 ;  /* 0x000000ffffc07224 */ /* 0x000fc600078e00c1 */
[----:B------:R-:W-:Y:S01]  /*4490*/  HMMA.16816.F32.BF16 R68, R180, R22, R176 ;  /* 0x00000016b444723c */ /* 0x000fe200000418b0 */
[----:B------:R-:W-:-:S07]  /*44a0*/  IMAD.WIDE R2, R210, 0x2, R2 ;  /* 0x00000002d2027825 */ /* 0x000fce00078e0202 */
[C---:B------:R-:W-:Y:S08]  /*44b0*/  HMMA.16816.F32.BF16 R64, R180.reuse, R18, R64 ;  /* 0x00000012b440723c */ /* 0x040ff00000041840 */
[C---:B------:R-:W-:Y:S08]  /*44c0*/  HMMA.16816.F32.BF16 R60, R180.reuse, R14, R60 ;  /* 0x0000000eb43c723c */ /* 0x040ff0000004183c */
[C---:B------:R-:W-:Y:S08]  /*44d0*/  HMMA.16816.F32.BF16 R56, R180.reuse, R10, R56 ;  /* 0x0000000ab438723c */ /* 0x040ff00000041838 */
[----:B------:R-:W-:Y:S08]  /*44e0*/  HMMA.16816.F32.BF16 R52, R180, R6, R52 ;  /* 0x00000006b434723c */ /* 0x000ff00000041834 */
[C---:B-1----:R-:W-:Y:S08]  /*44f0*/  HMMA.16816.F32.BF16 R48, R172.reuse, R34, R48 ;  /* 0x00000022ac30723c */ /* 0x042ff00000041830 */
[C---:B------:R-:W-:Y:S08]  /*4500*/  HMMA.16816.F32.BF16 R44, R172.reuse, R30, R44 ;  /* 0x0000001eac2c723c */ /* 0x040ff0000004182c */
[C---:B------:R-:W-:Y:S08]  /*4510*/  HMMA.16816.F32.BF16 R40, R172.reuse, R26, R40 ;  /* 0x0000001aac28723c */ /* 0x040ff00000041828 */
[C---:B------:R-:W-:Y:S08]  /*4520*/  HMMA.16816.F32.BF16 R36, R172.reuse, R22, R36 ;  /* 0x00000016ac24723c */ /* 0x040ff00000041824 */
[C---:B------:R-:W-:Y:S08]  /*4530*/  HMMA.16816.F32.BF16 R136, R172.reuse, R18, R136 ;  /* 0x00000012ac88723c */ /* 0x040ff00000041888 */
[C---:B------:R-:W-:Y:S08]  /*4540*/  HMMA.16816.F32.BF16 R132, R172.reuse, R14, R132 ;  /* 0x0000000eac84723c */ /* 0x040ff00000041884 */
[C---:B------:R-:W-:Y:S08]  /*4550*/  HMMA.16816.F32.BF16 R128, R172.reuse, R10, R128 ;  /* 0x0000000aac80723c */ /* 0x040ff00000041880 */
[----:B------:R-:W-:Y:S08]  /*4560*/  HMMA.16816.F32.BF16 R124, R172, R6, R124 ;  /* 0x00000006ac7c723c */ /* 0x000ff0000004187c */
[C---:B--2---:R-:W-:Y:S08]  /*4570*/  HMMA.16816.F32.BF16 R120, R92.reuse, R34, R120 ;  /* 0x000000225c78723c */ /* 0x044ff00000041878 */
[C---:B------:R-:W-:Y:S08]  /*4580*/  HMMA.16816.F32.BF16 R116, R92.reuse, R30, R116 ;  /* 0x0000001e5c74723c */ /* 0x040ff00000041874 */
[C---:B------:R-:W-:Y:S08]  /*4590*/  HMMA.16816.F32.BF16 R112, R92.reuse, R26, R112 ;  /* 0x0000001a5c70723c */ /* 0x040ff00000041870 */
[C---:B------:R-:W-:Y:S08]  /*45a0*/  HMMA.16816.F32.BF16 R108, R92.reuse, R22, R108 ;  /* 0x000000165c6c723c */ /* 0x040ff0000004186c */
[C---:B------:R-:W-:Y:S08]  /*45b0*/  HMMA.16816.F32.BF16 R104, R92.reuse, R18, R104 ;  /* 0x000000125c68723c */ /* 0x040ff00000041868 */
[C---:B------:R-:W-:Y:S08]  /*45c0*/  HMMA.16816.F32.BF16 R100, R92.reuse, R14, R100 ;  /* 0x0000000e5c64723c */ /* 0x040ff00000041864 */
[C---:B------:R-:W-:Y:S08]  /*45d0*/  HMMA.16816.F32.BF16 R96, R92.reuse, R10, R96 ;  /* 0x0000000a5c60723c */ /* 0x040ff00000041860 */
[----:B------:R-:W-:Y:S08]  /*45e0*/  HMMA.16816.F32.BF16 R84, R92, R6, R84 ;  /* 0x000000065c54723c */ /* 0x000ff00000041854 */
[C---:B---3--:R-:W-:Y:S08]  /*45f0*/  HMMA.16816.F32.BF16 R140, R88.reuse, R34, R140 ;  /* 0x00000022588c723c */ /* 0x048ff0000004188c */
[C---:B------:R-:W-:Y:S08]  /*4600*/  HMMA.16816.F32.BF16 R144, R88.reuse, R30, R144 ;  /* 0x0000001e5890723c */ /* 0x040ff00000041890 */
[C---:B------:R-:W-:Y:S08]  /*4610*/  HMMA.16816.F32.BF16 R148, R88.reuse, R26, R148 ;  /* 0x0000001a5894723c */ /* 0x040ff00000041894 */
[C---:B------:R-:W-:Y:S08]  /*4620*/  HMMA.16816.F32.BF16 R152, R88.reuse, R22, R152 ;  /* 0x000000165898723c */ /* 0x040ff00000041898 */
[C---:B------:R-:W-:Y:S08]  /*4630*/  HMMA.16816.F32.BF16 R156, R88.reuse, R18, R156 ;  /* 0x00000012589c723c */ /* 0x040ff0000004189c */
[C---:B------:R-:W-:Y:S08]  /*4640*/  HMMA.16816.F32.BF16 R160, R88.reuse, R14, R160 ;  /* 0x0000000e58a0723c */ /* 0x040ff000000418a0 */
[C---:B------:R-:W-:Y:S08]  /*4650*/  HMMA.16816.F32.BF16 R164, R88.reuse, R10, R164 ;  /* 0x0000000a58a4723c */ /* 0x040ff000000418a4 */
[----:B------:R-:W-:Y:S01]  /*4660*/  HMMA.16816.F32.BF16 R168, R88, R6, R168 ;  /* 0x0000000658a8723c */ /* 0x000fe200000418a8 */
[----:B------:R-:W-:Y:S01]  /*4670*/  @!P0 CALL.REL.NOINC `(.L_x_2) ;  /* 0x0000001000008944 */ /* 0x000fe20003c00000 */
[----:B------:R-:W-:Y:S06]  /*4680*/  BRA `(.L_x_3) ;  /* 0xffffda7000007947 */ /* 0x000fec000383ffff */
.L_x_2:
[----:B------:R-:W-:-:S05]  /*4690*/  NOP ;  /* 0x0000000000007918 */ /* 0x000fca0000000000 */
[----:B------:R-:W-:Y:S02]  /*46a0*/  F2FP.BF16.PACK_AB R89, R103, R102 ;  /* 0x000000666759723e */ /* 0x000fe400000010ff */
[----:B------:R-:W-:-:S02]  /*46b0*/  F2FP.BF16.PACK_AB R103, R85, R84 ;  /* 0x000000545567723e */ /* 0x000fc400000010ff */
[----:B------:R-:W-:Y:S02]  /*46c0*/  F2FP.BF16.PACK_AB R5, R163, R162 ;  /* 0x000000a2a305723e */ /* 0x000fe400000010ff */
[----:B------:R-:W-:Y:S02]  /*46d0*/  F2FP.BF16.PACK_AB R161, R161, R160 ;  /* 0x000000a0a1a1723e */ /* 0x000fe400000010ff */
[----:B------:R-:W-:Y:S02]  /*46e0*/  F2FP.BF16.PACK_AB R91, R87, R86 ;  /* 0x00000056575b723e */ /* 0x000fe400000010ff */
[----:B------:R-:W-:Y:S02]  /*46f0*/  F2FP.BF16.PACK_AB R101, R101, R100 ;  /* 0x000000646565723e */ /* 0x000fe400000010ff */
        /* <DEDUP_REMOVED lines=58> */
.L_x_1:
[----:B0-----:R-:W2:Y:S01]  /*4aa0*/  LDL.LU R0, [R1+0x1a0] ;  /* 0x0001a00001007983 */ /* 0x001ea20000300800 */
[----:B------:R-:W-:-:S03]  /*4ab0*/  IMAD R61, R187, c[0x0][0x198], RZ ;  /* 0x00006600bb3d7a24 */ /* 0x000fc600078e02ff */
[----:B------:R-:W0:Y:S04]  /*4ac0*/  S2R R14, SR_TID.X ;  /* 0x00000000000e7919 */ /* 0x000e280000002100 */
[----:B------:R-:W1:Y:S01]  /*4ad0*/  S2R R12, SR_TID.X ;  /* 0x00000000000c7919 */ /* 0x000e620000002100 */
[C---:B0-----:R-:W-:Y:S02]  /*4ae0*/  IMAD.SHL.U32 R2, R14.reuse, 0x4, RZ ;  /* 0x000000040e027824 */ /* 0x041fe400078e00ff */
[----:B------:R-:W-:Y:S01]  /*4af0*/  IMAD.SHL.U32 R3, R14, 0x20, RZ ;  /* 0x000000200e037824 */ /* 0x000fe200078e00ff */
[----:B-1----:R-:W-:Y:S01]  /*4b00*/  LOP3.LUT R13, R12, 0xe0, RZ, 0xc0, !PT ;  /* 0x000000e00c0d7812 */ /* 0x002fe200078ec0ff */
[----:B------:R-:W-:Y:S01]  /*4b10*/  IMAD.SHL.U32 R12, R14, 0x800, RZ ;  /* 0x000008000e0c7824 */ /* 0x000fe200078e00ff */
[----:B------:R-:W-:-:S02]  /*4b20*/  LOP3.LUT R2, R2, 0x70, RZ, 0xc0, !PT ;  /* 0x0000007002027812 */ /* 0x000fc400078ec0ff */
[----:B------:R-:W-:Y:S02]  /*4b30*/  LOP3.LUT R14, R14, 0xff, RZ, 0xc0, !PT ;  /* 0x000000ff0e0e7812 */ /* 0x000fe400078ec0ff */
[----:B------:R-:W-:-:S05]  /*4b40*/  LOP3.LUT R12, R12, 0x3000, RZ, 0xc0, !PT ;  /* 0x000030000c0c7812 */ /* 0x000fca00078ec0ff */
[----:B------:R-:W-:Y:S01]  /*4b50*/  IMAD R59, R14, 0x10, R12 ;  /* 0x000000100e3b7824 */ /* 0x000fe200078e020c */
[----:B------:R-:W-:Y:S04]  /*4b60*/  BAR.SYNC.DEFER_BLOCKING 0x0 ;  /* 0x0000000000007b1d */ /* 0x000fe80000010000 */
[C---:B------:R-:W-:Y:S02]  /*4b70*/  LOP3.LUT R60, R59.reuse, 0x20, RZ, 0x3c, !PT ;  /* 0x000000203b3c7812 */ /* 0x040fe400078e3cff */
[----:B------:R-:W-:Y:S02]  /*4b80*/  LOP3.LUT R58, R59, 0x40, RZ, 0x3c, !PT ;  /* 0x000000403b3a7812 */ /* 0x000fe400078e3cff */
[----:B--2---:R-:W-:-:S04]  /*4b90*/  LOP3.LUT R0, R0, 0x3000, RZ, 0xc0, !PT ;  /* 0x0000300000007812 */ /* 0x004fc800078ec0ff */
[----:B------:R-:W-:Y:S01]  /*4ba0*/  LOP3.LUT R0, R0, 0x60, R3, 0xf8, !PT ;  /* 0x0000006000007812 */ /* 0x000fe200078ef803 */
[----:B------:R-:W-:Y:S01]  /*4bb0*/  IMAD R3, R13, 0x8, R2 ;  /* 0x000000080d037824 */ /* 0x000fe200078e0202 */
[C---:B------:R-:W-:Y:S02]  /*4bc0*/  IADD3 R13, R187.reuse, 0x1, RZ ;  /* 0x00000001bb0d7810 */ /* 0x040fe40007ffe0ff */
[----:B------:R-:W-:Y:S02]  /*4bd0*/  IADD3 R2, R187, 0x2, RZ ;  /* 0x00000002bb027810 */ /* 0x000fe40007ffe0ff */
[----:B------:R-:W-:Y:S02]  /*4be0*/  LOP3.LUT R66, R0, R3, RZ, 0x3c, !PT ;  /* 0x0000000300427212 */ /* 0x000fe400078e3cff */
[----:B------:R-:W-:Y:S02]  /*4bf0*/  LOP3.LUT R0, R59, 0x60, RZ, 0x3c, !PT ;  /* 0x000000603b007812 */ /* 0x000fe400078e3cff */
[----:B------:R-:W-:Y:S01]  /*4c00*/  ISETP.GE.AND P0, PT, R13, c[0x0][0x17c], PT ;  /* 0x00005f000d007a0c */ /* 0x000fe20003f06270 */
[----:B------:R-:W-:Y:S01]  /*4c10*/  STS.128 [R66], R76 ;  /* 0x0000004c42007388 */ /* 0x000fe20000000c00 */
[----:B------:R-:W-:-:S02]  /*4c20*/  ISETP.GE.AND P5, PT, R2, c[0x0][0x17c], PT ;  /* 0x00005f0002007a0c */ /* 0x000fc40003fa6270 */
[C---:B------:R-:W-:Y:S01]  /*4c30*/  IADD3 R2, R187.reuse, 0x5, RZ ;  /* 0x00000005bb027810 */ /* 0x040fe20007ffe0ff */
[----:B------:R-:W-:Y:S01]  /*4c40*/  STS.128 [R66+0x80], R32 ;  /* 0x0000802042007388 */ /* 0x000fe20000000c00 */
[----:B------:R-:W-:Y:S02]  /*4c50*/  IADD3 R3, R187, 0x4, RZ ;  /* 0x00000004bb037810 */ /* 0x000fe40007ffe0ff */
[----:B------:R-:W-:Y:S01]  /*4c60*/  ISETP.GE.AND P3, PT, R2, c[0x0][0x17c], PT ;  /* 0x00005f0002007a0c */ /* 0x000fe20003f66270 */
[----:B------:R-:W-:Y:S01]  /*4c70*/  STS.128 [R66+0x800], R44 ;  /* 0x0008002c42007388 */ /* 0x000fe20000000c00 */
[----:B------:R-:W-:-:S03]  /*4c80*/  ISETP.GE.AND P1, PT, R3, c[0x0][0x17c], PT ;  /* 0x00005f0003007a0c */ /* 0x000fc60003f26270 */
[----:B------:R0:W-:Y:S04]  /*4c90*/  STS.128 [R66+0x880], R28 ;  /* 0x0008801c42007388 */ /* 0x0001e80000000c00 */
[----:B------:R-:W-:Y:S01]  /*4ca0*/  BAR.SYNC.DEFER_BLOCKING 0x0 ;  /* 0x0000000000007b1d */ /* 0x000fe20000010000 */
[----:B0-----:R-:W-:Y:S01]  /*4cb0*/  IADD3 R28, R187, 0x3, RZ ;  /* 0x00000003bb1c7810 */ /* 0x001fe20007ffe0ff */
[----:B-----5:R-:W-:Y:S02]  /*4cc0*/  IMAD R29, R208, c[0x0][0x194], RZ ;  /* 0x00006500d01d7a24 */ /* 0x020fe400078e02ff */
[----:B------:R-:W-:Y:S01]  /*4cd0*/  IMAD.MOV.U32 R30, RZ, RZ, c[0x0][0x194] ;  /* 0x00006500ff1e7624 */ /* 0x000fe200078e00ff */
[----:B------:R-:W-:Y:S02]  /*4ce0*/  ISETP.GE.AND P4, PT, R28, c[0x0][0x17c], PT ;  /* 0x00005f001c007a0c */ /* 0x000fe40003f86270 */
[----:B------:R-:W-:Y:S01]  /*4cf0*/  LEA R2, P6, R29, c[0x0][0x170], 0x1 ;  /* 0x00005c001d027a11 */ /* 0x000fe200078c08ff */
[----:B------:R-:W-:-:S03]  /*4d00*/  IMAD R28, R30, 0x100, R29 ;  /* 0x000001001e1c7824 */ /* 0x000fc600078e021d */
[----:B------:R-:W-:Y:S01]  /*4d10*/  LEA.HI.X.SX32 R3, R29, c[0x0][0x174], 0x1, P6 ;  /* 0x00005d001d037a11 */ /* 0x000fe200030f0eff */
[----:B------:R-:W0:Y:S01]  /*4d20*/  LDS.128 R52, [R59] ;  /* 0x000000003b347984 */ /* 0x000e220000000c00 */
[----:B------:R-:W-:Y:S02]  /*4d30*/  LEA R56, P2, R28, c[0x0][0x170], 0x1 ;  /* 0x00005c001c387a11 */ /* 0x000fe400078408ff */
[----:B------:R-:W-:Y:S01]  /*4d40*/  ISETP.GE.AND P6, PT, R208, c[0x0][0x178], PT ;  /* 0x00005e00d0007a0c */ /* 0x000fe20003fc6270 */
[----:B------:R-:W-:Y:S01]  /*4d50*/  LDS.128 R48, [R60] ;  /* 0x000000003c307984 */ /* 0x000fe20000000c00 */
[----:B------:R-:W-:Y:S01]  /*4d60*/  LEA.HI.X.SX32 R57, R28, c[0x0][0x174], 0x1, P2 ;  /* 0x00005d001c397a11 */ /* 0x000fe200010f0eff */
[----:B------:R-:W-:Y:S01]  /*4d70*/  IMAD.WIDE R62, R61, 0x2, R2 ;  /* 0x000000023d3e7825 */ /* 0x000fe200078e0202 */
[C---:B------:R-:W-:Y:S01]  /*4d80*/  ISETP.GE.AND P2, PT, R187.reuse, c[0x0][0x17c], PT ;  /* 0x00005f00bb007a0c */ /* 0x040fe20003f46270 */
[----:B------:R-:W-:Y:S01]  /*4d90*/  LDS.128 R36, [R58] ;  /* 0x000000003a247984 */ /* 0x000fe20000000c00 */
[----:B------:R-:W-:Y:S01]  /*4da0*/  ISETP.LT.AND P6, PT, R187, c[0x0][0x17c], !P6 ;  /* 0x00005f00bb007a0c */ /* 0x000fe200077c1270 */
[----:B------:R-:W-:Y:S01]  /*4db0*/  IMAD.WIDE R64, R61, 0x2, R56 ;  /* 0x000000023d407825 */ /* 0x000fe200078e0238 */
[----:B------:R-:W-:Y:S01]  /*4dc0*/  ISETP.LT.AND P2, PT, R209, c[0x0][0x178], !P2 ;  /* 0x00005e00d1007a0c */ /* 0x000fe20005741270 */
[----:B------:R-:W-:Y:S01]  /*4dd0*/  LDS.128 R12, [R0] ;  /* 0x00000000000c7984 */ /* 0x000fe20000000c00 */
[----:B------:R-:W-:-:S03]  /*4de0*/  IADD3 R61, R61, c[0x0][0x198], RZ ;  /* 0x000066003d3d7a10 */ /* 0x000fc60007ffe0ff */
[----:B------:R-:W-:Y:S01]  /*4df0*/  BAR.SYNC.DEFER_BLOCKING 0x0 ;  /* 0x0000000000007b1d */ /* 0x000fe20000010000 */
[----:B------:R-:W-:-:S05]  /*4e00*/  IADD3 R67, R61, c[0x0][0x198], RZ ;  /* 0x000066003d437a10 */ /* 0x000fca0007ffe0ff */
[----:B------:R-:W-:Y:S01]  /*4e10*/  STS.128 [R66], R116 ;  /* 0x0000007442007388 */ /* 0x000fe20000000c00 */
[----:B0-----:R-:W-:-:S03]  /*4e20*/  PRMT R68, R52, 0x7632, R68 ;  /* 0x0000763234447816 */ /* 0x001fc60000000044 */
[----:B------:R-:W-:Y:S04]  /*4e30*/  STS.128 [R66+0x80], R16 ;  /* 0x0000801042007388 */ /* 0x000fe80000000c00 */
[----:B------:R-:W-:Y:S04]  /*4e40*/  STS.128 [R66+0x800], R144 ;  /* 0x0008009042007388 */ /* 0x000fe80000000c00 */
[----:B------:R-:W-:Y:S04]  /*4e50*/  STS.128 [R66+0x880], R8 ;  /* 0x0008800842007388 */ /* 0x000fe80000000c00 */
[----:B------:R-:W-:Y:S06]  /*4e60*/  BAR.SYNC.DEFER_BLOCKING 0x0 ;  /* 0x0000000000007b1d */ /* 0x000fec0000010000 */
[----:B------:R-:W-:Y:S04]  /*4e70*/  LDS.128 R44, [R59] ;  /* 0x000000003b2c7984 */ /* 0x000fe80000000c00 */
[----:B------:R-:W0:Y:S04]  /*4e80*/  LDS.128 R40, [R60] ;  /* 0x000000003c287984 */ /* 0x000e280000000c00 */
[----:B------:R-:W1:Y:S04]  /*4e90*/  LDS.128 R16, [R58] ;  /* 0x000000003a107984 */ /* 0x000e680000000c00 */
[----:B------:R-:W2:Y:S04]  /*4ea0*/  LDS.128 R8, [R0] ;  /* 0x0000000000087984 */ /* 0x000ea80000000c00 */
[----:B------:R-:W-:Y:S06]  /*4eb0*/  BAR.SYNC.DEFER_BLOCKING 0x0 ;  /* 0x0000000000007b1d */ /* 0x000fec0000010000 */
[----:B------:R-:W-:Y:S04]  /*4ec0*/  STS.128 [R66], R24 ;  /* 0x0000001842007388 */ /* 0x000fe80000000c00 */
[----:B------:R-:W-:Y:S01]  /*4ed0*/  STS.128 [R66+0x80], R20 ;  /* 0x0000801442007388 */ /* 0x000fe20000000c00 */
[----:B0-----:R-:W-:-:S03]  /*4ee0*/  PRMT R69, R40, 0x7632, R69 ;  /* 0x0000763228457816 */ /* 0x001fc60000000045 */
[----:B------:R-:W-:Y:S04]  /*4ef0*/  STS.128 [R66+0x800], R132 ;  /* 0x0008008442007388 */ /* 0x000fe80000000c00 */
[----:B------:R-:W-:Y:S04]  /*4f00*/  STS.128 [R66+0x880], R84 ;  /* 0x0008805442007388 */ /* 0x000fe80000000c00 */
[----:B------:R-:W-:Y:S06]  /*4f10*/  BAR.SYNC.DEFER_BLOCKING 0x0 ;  /* 0x0000000000007b1d */ /* 0x000fec0000010000 */
[----:B------:R-:W0:Y:S04]  /*4f20*/  LDS.128 R32, [R59] ;  /* 0x000000003b207984 */ /* 0x000e280000000c00 */
[----:B------:R-:W-:Y:S04]  /*4f30*/  LDS.128 R28, [R60] ;  /* 0x000000003c1c7984 */ /* 0x000fe80000000c00 */
[----:B------:R-:W-:Y:S04]  /*4f40*/  LDS.128 R24, [R58] ;  /* 0x000000003a187984 */ /* 0x000fe80000000c00 */
[----:B------:R-:W-:Y:S04]  /*4f50*/  LDS.128 R20, [R0] ;  /* 0x0000000000147984 */ /* 0x000fe80000000c00 */
[----:B------:R-:W-:Y:S06]  /*4f60*/  BAR.SYNC.DEFER_BLOCKING 0x0 ;  /* 0x0000000000007b1d */ /* 0x000fec0000010000 */
[----:B------:R-:W-:Y:S04]  /*4f70*/  STS.128 [R66], R100 ;  /* 0x0000006442007388 */ /* 0x000fe80000000c00 */
[----:B------:R-:W-:Y:S04]  /*4f80*/  STS.128 [R66+0x80], R88 ;  /* 0x0000805842007388 */ /* 0x000fe80000000c00 */
[----:B------:R-:W-:Y:S04]  /*4f90*/  STS.128 [R66+0x800], R160 ;  /* 0x000800a042007388 */ /* 0x000fe80000000c00 */
[----:B------:R3:W-:Y:S04]  /*4fa0*/  STS.128 [R66+0x880], R4 ;  /* 0x0008800442007388 */ /* 0x0007e80000000c00 */
[----:B------:R-:W-:Y:S01]  /*4fb0*/  BAR.SYNC.DEFER_BLOCKING 0x0 ;  /* 0x0000000000007b1d */ /* 0x000fe20000010000 */
[----:B---3--:R-:W-:Y:S01]  /*4fc0*/  IMAD.WIDE R4, R61, 0x2, R2 ;  /* 0x000000023d047825 */ /* 0x008fe200078e0202 */
[----:B------:R-:W-:-:S03]  /*4fd0*/  PRMT R66, R44, 0x7632, R66 ;  /* 0x000076322c427816 */ /* 0x000fc60000000042 */
[----:B------:R-:W-:Y:S01]  /*4fe0*/  IMAD.WIDE R6, R61, 0x2, R56 ;  /* 0x000000023d067825 */ /* 0x000fe200078e0238 */
[----:B------:R3:W-:Y:S01]  /*4ff0*/  @P6 STG.E.U16 [R62.64], R52 ;  /* 0x000000343e006986 */ /* 0x0007e2000c101504 */
[C---:B------:R-:W-:Y:S02]  /*5000*/  ISETP.LT.AND P6, PT, R208.reuse, c[0x0][0x178], !P5 ;  /* 0x00005e00d0007a0c */ /* 0x040fe40006fc1270 */
[C---:B------:R-:W-:Y:S01]  /*5010*/  ISETP.LT.AND P5, PT, R209.reuse, c[0x0][0x178], !P5 ;  /* 0x00005e00d1007a0c */ /* 0x040fe20006fa1270 */
[----:B------:R4:W-:Y:S01]  /*5020*/  @P2 STG.E.U16 [R64.64], R44 ;  /* 0x0000002c40002986 */ /* 0x0009e2000c101504 */
[----:B------:R-:W-:Y:S02]  /*5030*/  ISETP.LT.AND P2, PT, R208, c[0x0][0x178], !P0 ;  /* 0x00005e00d0007a0c */ /* 0x000fe40004741270 */
[----:B------:R-:W-:Y:S01]  /*5040*/  ISETP.LT.AND P0, PT, R209, c[0x0][0x178], !P0 ;  /* 0x00005e00d1007a0c */ /* 0x000fe20004701270 */
[----:B---3--:R-:W-:Y:S01]  /*5050*/  IMAD.WIDE R62, R67, 0x2, R2 ;  /* 0x00000002433e7825 */ /* 0x008fe200078e0202 */
[----:B------:R-:W-:-:S03]  /*5060*/  IADD3 R52, R187, 0x6, RZ ;  /* 0x00000006bb347810 */ /* 0x000fc60007ffe0ff */
[C---:B----4-:R-:W-:Y:S01]  /*5070*/  IMAD.WIDE R64, R67.reuse, 0x2, R56 ;  /* 0x0000000243407825 */ /* 0x050fe200078e0238 */
[----:B------:R-:W-:-:S05]  /*5080*/  IADD3 R67, R67, c[0x0][0x198], RZ ;  /* 0x0000660043437a10 */ /* 0x000fca0007ffe0ff */
[----:B------:R3:W-:Y:S01]  /*5090*/  @P2 STG.E.U16 [R4.64], R68 ;  /* 0x0000004404002986 */ /* 0x0007e2000c101504 */
[----:B------:R-:W-:Y:S02]  /*50a0*/  ISETP.GE.AND P2, PT, R52, c[0x0][0x17c], PT ;  /* 0x00005f0034007a0c */ /* 0x000fe40003f46270 */
[----:B------:R-:W-:Y:S01]  /*50b0*/  IADD3 R61, R67, c[0x0][0x198], RZ ;  /* 0x00006600433d7a10 */ /* 0x000fe20007ffe0ff */
[----:B------:R4:W-:Y:S01]  /*50c0*/  @P0 STG.E.U16 [R6.64], R66 ;  /* 0x0000004206000986 */ /* 0x0009e2000c101504 */
[C---:B------:R-:W-:Y:S02]  /*50d0*/  IADD3 R44, R187.reuse, 0x8, RZ ;  /* 0x00000008bb2c7810 */ /* 0x040fe40007ffe0ff */
[----:B------:R-:W-:Y:S01]  /*50e0*/  IADD3 R52, R187, 0x7, RZ ;  /* 0x00000007bb347810 */ /* 0x000fe20007ffe0ff */
[----:B------:R0:W-:Y:S01]  /*50f0*/  @P6 STG.E.U16 [R62.64], R48 ;  /* 0x000000303e006986 */ /* 0x0001e2000c101504 */
[C---:B------:R-:W-:Y:S02]  /*5100*/  ISETP.LT.AND P6, PT, R208.reuse, c[0x0][0x178], !P4 ;  /* 0x00005e00d0007a0c */ /* 0x040fe400067c1270 */
[----:B------:R-:W-:Y:S01]  /*5110*/  ISETP.LT.AND P4, PT, R209, c[0x0][0x178], !P4 ;  /* 0x00005e00d1007a0c */ /* 0x000fe20006781270 */
[----:B------:R1:W-:Y:S01]  /*5120*/  @P5 STG.E.U16 [R64.64], R40 ;  /* 0x0000002840005986 */ /* 0x0003e2000c101504 */
[----:B------:R-:W-:Y:S01]  /*5130*/  ISETP.LT.AND P5, PT, R208, c[0x0][0x178], !P1 ;  /* 0x00005e00d0007a0c */ /* 0x000fe20004fa1270 */
[----:B---3--:R-:W-:Y:S01]  /*5140*/  IMAD.WIDE R4, R67, 0x2, R2 ;  /* 0x0000000243047825 */ /* 0x008fe200078e0202 */
[----:B------:R-:W-:-:S02]  /*5150*/  ISETP.LT.AND P1, PT, R209, c[0x0][0x178], !P1 ;  /* 0x00005e00d1007a0c */ /* 0x000fc40004f21270 */
[----:B------:R-:W-:Y:S01]  /*5160*/  ISETP.GE.AND P0, PT, R52, c[0x0][0x17c], PT ;  /* 0x00005f0034007a0c */ /* 0x000fe20003f06270 */
[----:B----4-:R-:W-:-:S04]  /*5170*/  IMAD.WIDE R6, R67, 0x2, R56 ;  /* 0x0000000243067825 */ /* 0x010fc800078e0238 */
[----:B0-----:R-:W-:Y:S01]  /*5180*/  IMAD.WIDE R62, R61, 0x2, R2 ;  /* 0x000000023d3e7825 */ /* 0x001fe200078e0202 */
[----:B-1----:R-:W-:Y:S02]  /*5190*/  PRMT R65, R48, 0x7632, R65 ;  /* 0x0000763230417816 */ /* 0x002fe40000000041 */
[----:B------:R-:W-:Y:S02]  /*51a0*/  PRMT R48, R16, 0x7632, R48 ;  /* 0x0000763210307816 */ /* 0x000fe40000000030 */
[----:B------:R-:W-:Y:S01]  /*51b0*/  IADD3 R40, R187, 0x9, RZ ;  /* 0x00000009bb287810 */ /* 0x000fe20007ffe0ff */
[----:B------:R0:W-:Y:S01]  /*51c0*/  @P6 STG.E.U16 [R4.64], R65 ;  /* 0x0000004104006986 */ /* 0x0001e2000c101504 */
[----:B------:R-:W-:Y:S02]  /*51d0*/  ISETP.GE.AND P6, PT, R44, c[0x0][0x17c], PT ;  /* 0x00005f002c007a0c */ /* 0x000fe40003fc6270 */
[----:B------:R-:W-:Y:S01]  /*51e0*/  PRMT R44, R36, 0x7632, R44 ;  /* 0x00007632242c7816 */ /* 0x000fe2000000002c */
[----:B------:R-:W-:Y:S01]  /*51f0*/  @P4 STG.E.U16 [R6.64], R69 ;  /* 0x0000004506004986 */ /* 0x000fe2000c101504 */
[----:B------:R-:W-:-:S02]  /*5200*/  ISETP.GE.AND P4, PT, R40, c[0x0][0x17c], PT ;  /* 0x00005f0028007a0c */ /* 0x000fc40003f86270 */
[----:B------:R-:W-:Y:S01]  /*5210*/  IADD3 R40, R187, 0xa, RZ ;  /* 0x0000000abb287810 */ /* 0x000fe20007ffe0ff */
[----:B------:R1:W-:Y:S01]  /*5220*/  @P5 STG.E.U16 [R62.64], R36 ;  /* 0x000000243e005986 */ /* 0x0003e2000c101504 */
[----:B------:R-:W-:Y:S02]  /*5230*/  ISETP.LT.AND P5, PT, R208, c[0x0][0x178], !P3 ;  /* 0x00005e00d0007a0c */ /* 0x000fe40005fa1270 */
[----:B------:R-:W-:Y:S01]  /*5240*/  ISETP.LT.AND P3, PT, R209, c[0x0][0x178], !P3 ;  /* 0x00005e00d1007a0c */ /* 0x000fe20005f61270 */
[C---:B0-----:R-:W-:Y:S01]  /*5250*/  IMAD.WIDE R64, R61.reuse, 0x2, R56 ;  /* 0x000000023d407825 */ /* 0x041fe200078e0238 */
[----:B------:R-:W-:-:S04]  /*5260*/  IADD3 R61, R61, c[0x0][0x198], RZ ;  /* 0x000066003d3d7a10 */ /* 0x000fc80007ffe0ff */
[----:B------:R0:W-:Y:S01]  /*5270*/  @P1 STG.E.U16 [R64.64], R16 ;  /* 0x0000001040001986 */ /* 0x0001e2000c101504 */
[----:B------:R-:W-:Y:S01]  /*5280*/  ISETP.LT.AND P1, PT, R208, c[0x0][0x178], !P2 ;  /* 0x00005e00d0007a0c */ /* 0x000fe20005721270 */
[----:B------:R-:W-:Y:S01]  /*5290*/  IMAD.WIDE R4, R61, 0x2, R2 ;  /* 0x000000023d047825 */ /* 0x000fe200078e0202 */
[----:B------:R-:W-:Y:S02]  /*52a0*/  ISETP.LT.AND P2, PT, R209, c[0x0][0x178], !P2 ;  /* 0x00005e00d1007a0c */ /* 0x000fe40005741270 */
[----:B-1----:R-:W-:Y:S01]  /*52b0*/  PRMT R36, R12, 0x7632, R36 ;  /* 0x000076320c247816 */ /* 0x002fe20000000024 */
[C---:B------:R-:W-:Y:S01]  /*52c0*/  IMAD.WIDE R6, R61.reuse, 0x2, R56 ;  /* 0x000000023d067825 */ /* 0x040fe200078e0238 */
[----:B------:R-:W-:Y:S01]  /*52d0*/  IADD3 R61, R61, c[0x0][0x198], RZ ;  /* 0x000066003d3d7a10 */ /* 0x000fe20007ffe0ff */
[----:B------:R1:W-:Y:S01]  /*52e0*/  @P5 STG.E.U16 [R4.64], R44 ;  /* 0x0000002c04005986 */ /* 0x0003e2000c101504 */
[----:B------:R-:W-:Y:S02]  /*52f0*/  ISETP.GE.AND P5, PT, R40, c[0x0][0x17c], PT ;  /* 0x00005f0028007a0c */ /* 0x000fe40003fa6270 */
[----:B--2---:R-:W-:Y:S01]  /*5300*/  PRMT R40, R8, 0x7632, R40 ;  /* 0x0000763208287816 */ /* 0x004fe20000000028 */
[----:B------:R2:W-:Y:S01]  /*5310*/  @P3 STG.E.U16 [R6.64], R48 ;  /* 0x0000003006003986 */ /* 0x0005e2000c101504 */
[----:B------:R-:W-:Y:S01]  /*5320*/  IMAD.WIDE R62, R61, 0x2, R2 ;  /* 0x000000023d3e7825 */ /* 0x000fe200078e0202 */
[----:B------:R-:W-:-:S02]  /*5330*/  ISETP.LT.AND P3, PT, R208, c[0x0][0x178], !P0 ;  /* 0x00005e00d0007a0c */ /* 0x000fc40004761270 */
[----:B------:R-:W-:Y:S01]  /*5340*/  ISETP.LT.AND P0, PT, R209, c[0x0][0x178], !P0 ;  /* 0x00005e00d1007a0c */ /* 0x000fe20004701270 */
[C---:B0-----:R-:W-:Y:S01]  /*5350*/  IMAD.WIDE R64, R61.reuse, 0x2, R56 ;  /* 0x000000023d407825 */ /* 0x041fe200078e0238 */
[----:B------:R-:W-:Y:S01]  /*5360*/  IADD3 R61, R61, c[0x0][0x198], RZ ;  /* 0x000066003d3d7a10 */ /* 0x000fe20007ffe0ff */
[----:B------:R0:W-:Y:S01]  /*5370*/  @P1 STG.E.U16 [R62.64], R12 ;  /* 0x0000000c3e001986 */ /* 0x0001e2000c101504 */
[----:B------:R-:W-:-:S03]  /*5380*/  IADD3 R16, R187, 0xb, RZ ;  /* 0x0000000bbb107810 */ /* 0x000fc60007ffe0ff */
[----:B------:R3:W-:Y:S01]  /*5390*/  @P2 STG.E.U16 [R64.64], R8 ;  /* 0x0000000840002986 */ /* 0x0007e2000c101504 */
[----:B------:R-:W-:Y:S01]  /*53a0*/  ISETP.LT.AND P2, PT, R208, c[0x0][0x178], !P6 ;  /* 0x00005e00d0007a0c */ /* 0x000fe20007741270 */
[----:B-1----:R-:W-:Y:S01]  /*53b0*/  IMAD.WIDE R4, R61, 0x2, R2 ;  /* 0x000000023d047825 */ /* 0x002fe200078e0202 */
[----:B------:R-:W-:Y:S02]  /*53c0*/  ISETP.LT.AND P6, PT, R209, c[0x0][0x178], !P6 ;  /* 0x00005e00d1007a0c */ /* 0x000fe400077c1270 */
[----:B------:R-:W-:Y:S01]  /*53d0*/  ISETP.GE.AND P1, PT, R16, c[0x0][0x17c], PT ;  /* 0x00005f0010007a0c */ /* 0x000fe20003f26270 */
[C---:B--2---:R-:W-:Y:S01]  /*53e0*/  IMAD.WIDE R6, R61.reuse, 0x2, R56 ;  /* 0x000000023d067825 */ /* 0x044fe200078e0238 */
[----:B------:R-:W-:Y:S01]  /*53f0*/  IADD3 R61, R61, c[0x0][0x198], RZ ;  /* 0x000066003d3d7a10 */ /* 0x000fe20007ffe0ff */
[----:B------:R1:W-:Y:S01]  /*5400*/  @P3 STG.E.U16 [R4.64], R36 ;  /* 0x0000002404003986 */ /* 0x0003e2000c101504 */
[----:B------:R-:W-:Y:S02]  /*5410*/  IADD3 R16, R187, 0xc, RZ ;  /* 0x0000000cbb107810 */ /* 0x000fe40007ffe0ff */
[C---:B------:R-:W-:Y:S01]  /*5420*/  IADD3 R67, R61.reuse, c[0x0][0x198], RZ ;  /* 0x000066003d437a10 */ /* 0x040fe20007ffe0ff */
[----:B------:R2:W-:Y:S01]  /*5430*/  @P0 STG.E.U16 [R6.64], R40 ;  /* 0x0000002806000986 */ /* 0x0005e2000c101504 */
[----:B0-----:R-:W-:Y:S01]  /*5440*/  IMAD.WIDE R62, R61, 0x2, R2 ;  /* 0x000000023d3e7825 */ /* 0x001fe200078e0202 */
[----:B------:R-:W-:-:S02]  /*5450*/  ISETP.LT.AND P0, PT, R208, c[0x0][0x178], !P4 ;  /* 0x00005e00d0007a0c */ /* 0x000fc40006701270 */
[----:B------:R-:W-:Y:S01]  /*5460*/  ISETP.LT.AND P4, PT, R209, c[0x0][0x178], !P4 ;  /* 0x00005e00d1007a0c */ /* 0x000fe20006781270 */
[----:B---3--:R-:W-:Y:S01]  /*5470*/  IMAD.WIDE R64, R61, 0x2, R56 ;  /* 0x000000023d407825 */ /* 0x008fe200078e0238 */
[----:B------:R0:W-:Y:S01]  /*5480*/  @P2 STG.E.U16 [R62.64], R53 ;  /* 0x000000353e002986 */ /* 0x0001e2000c101504 */
[C---:B------:R-:W-:Y:S02]  /*5490*/  IADD3 R61, R67.reuse, c[0x0][0x198], RZ ;  /* 0x00006600433d7a10 */ /* 0x040fe40007ffe0ff */
[----:B-1----:R-:W-:Y:S01]  /*54a0*/  IMAD.WIDE R4, R67, 0x2, R2 ;  /* 0x0000000243047825 */ /* 0x002fe200078e0202 */
[----:B------:R1:W-:Y:S01]  /*54b0*/  @P6 STG.E.U16 [R64.64], R45 ;  /* 0x0000002d40006986 */ /* 0x0003e2000c101504 */
[----:B------:R-:W-:Y:S02]  /*54c0*/  ISETP.LT.AND P6, PT, R208, c[0x0][0x178], !P5 ;  /* 0x00005e00d0007a0c */ /* 0x000fe40006fc1270 */
[----:B--2---:R-:W-:Y:S02]  /*54d0*/  PRMT R7, R53, 0x7632, R7 ;  /* 0x0000763235077816 */ /* 0x004fe40000000007 */
[----:B------:R-:W-:-:S02]  /*54e0*/  ISETP.LT.AND P5, PT, R209, c[0x0][0x178], !P5 ;  /* 0x00005e00d1007a0c */ /* 0x000fc40006fa1270 */
[----:B------:R-:W-:Y:S01]  /*54f0*/  ISETP.GE.AND P3, PT, R16, c[0x0][0x17c], PT ;  /* 0x00005f0010007a0c */ /* 0x000fe20003f66270 */
[----:B------:R2:W-:Y:S01]  /*5500*/  @P0 STG.E.U16 [R4.64], R7 ;  /* 0x0000000704000986 */ /* 0x0005e2000c101504 */
[----:B0-----:R-:W-:Y:S01]  /*5510*/  IMAD.WIDE R52, R61, 0x2, R2 ;  /* 0x000000023d347825 */ /* 0x001fe200078e0202 */
[C---:B------:R-:W-:Y:S02]  /*5520*/  IADD3 R12, R187.reuse, 0xe, RZ ;  /* 0x0000000ebb0c7810 */ /* 0x040fe40007ffe0ff */
[----:B------:R-:W-:Y:S01]  /*5530*/  IADD3 R8, R187, 0xd, RZ ;  /* 0x0000000dbb087810 */ /* 0x000fe20007ffe0ff */
[C---:B------:R-:W-:Y:S01]  /*5540*/  IMAD.WIDE R62, R61.reuse, 0x2, R56 ;  /* 0x000000023d3e7825 */ /* 0x040fe200078e0238 */
[----:B------:R-:W-:Y:S02]  /*5550*/  IADD3 R61, R61, c[0x0][0x198], RZ ;  /* 0x000066003d3d7a10 */ /* 0x000fe40007ffe0ff */
[----:B------:R-:W-:Y:S02]  /*5560*/  ISETP.GE.AND P0, PT, R12, c[0x0][0x17c], PT ;  /* 0x00005f000c007a0c */ /* 0x000fe40003f06270 */
[----:B-1----:R-:W-:-:S02]  /*5570*/  IADD3 R65, R61, c[0x0][0x198], RZ ;  /* 0x000066003d417a10 */ /* 0x002fc40007ffe0ff */
[----:B--2---:R-:W-:Y:S01]  /*5580*/  PRMT R5, R45, 0x7632, R5 ;  /* 0x000076322d057816 */ /* 0x004fe20000000005 */
[----:B------:R-:W-:Y:S01]  /*5590*/  IMAD.WIDE R6, R67, 0x2, R56 ;  /* 0x0000000243067825 */ /* 0x000fe200078e0238 */
[----:B------:R-:W-:Y:S02]  /*55a0*/  PRMT R12, R49, 0x7632, R12 ;  /* 0x00007632310c7816 */ /* 0x000fe4000000000c */
[----:B------:R-:W-:Y:S01]  /*55b0*/  PRMT R16, R41, 0x7632, R16 ;  /* 0x0000763229107816 */ /* 0x000fe20000000010 */
[----:B------:R-:W-:Y:S01]  /*55c0*/  IMAD.WIDE R44, R65, 0x2, R56 ;  /* 0x00000002412c7825 */ /* 0x000fe200078e0238 */
[----:B------:R0:W-:Y:S01]  /*55d0*/  @P4 STG.E.U16 [R6.64], R5 ;  /* 0x0000000506004986 */ /* 0x0001e2000c101504 */
[----:B------:R-:W-:Y:S02]  /*55e0*/  ISETP.GE.AND P2, PT, R8, c[0x0][0x17c], PT ;  /* 0x00005f0008007a0c */ /* 0x000fe40003f46270 */
[----:B------:R-:W-:Y:S01]  /*55f0*/  IADD3 R8, R187, 0xf, RZ ;  /* 0x0000000fbb087810 */ /* 0x000fe20007ffe0ff */
[----:B------:R-:W-:Y:S01]  /*5600*/  @P6 STG.E.U16 [R52.64], R49 ;  /* 0x0000003134006986 */ /* 0x000fe2000c101504 */
[----:B------:R-:W-:-:S02]  /*5610*/  ISETP.LT.AND P6, PT, R208, c[0x0][0x178], !P1 ;  /* 0x00005e00d0007a0c */ /* 0x000fc40004fc1270 */
[C---:B------:R-:W-:Y:S01]  /*5620*/  ISETP.LT.AND P1, PT, R209.reuse, c[0x0][0x178], !P1 ;  /* 0x00005e00d1007a0c */ /* 0x040fe20004f21270 */
[----:B------:R1:W-:Y:S01]  /*5630*/  @P5 STG.E.U16 [R62.64], R41 ;  /* 0x000000293e005986 */ /* 0x0003e2000c101504 */
[----:B------:R-:W-:Y:S02]  /*5640*/  ISETP.LT.AND P5, PT, R208, c[0x0][0x178], !P3 ;  /* 0x00005e00d0007a0c */ /* 0x000fe40005fa1270 */
[----:B------:R-:W-:Y:S01]  /*5650*/  ISETP.LT.AND P3, PT, R209, c[0x0][0x178], !P3 ;  /* 0x00005e00d1007a0c */ /* 0x000fe20005f61270 */
[----:B0-----:R-:W-:Y:S01]  /*5660*/  IMAD.WIDE R4, R61, 0x2, R2 ;  /* 0x000000023d047825 */ /* 0x001fe200078e0202 */
[----:B------:R-:W-:Y:S02]  /*5670*/  ISETP.GE.AND P4, PT, R8, c[0x0][0x17c], PT ;  /* 0x00005f0008007a0c */ /* 0x000fe40003f86270 */
[----:B------:R-:W-:Y:S01]  /*5680*/  IADD3 R8, R187, 0x10, RZ ;  /* 0x00000010bb087810 */ /* 0x000fe20007ffe0ff */
[----:B------:R-:W-:Y:S02]  /*5690*/  IMAD.WIDE R6, R61, 0x2, R56 ;  /* 0x000000023d067825 */ /* 0x000fe400078e0238 */
[----:B------:R0:W-:Y:S01]  /*56a0*/  @P6 STG.E.U16 [R4.64], R12 ;  /* 0x0000000c04006986 */ /* 0x0001e2000c101504 */
[----:B------:R-:W-:Y:S01]  /*56b0*/  ISETP.GE.AND P6, PT, R8, c[0x0][0x17c], PT ;  /* 0x00005f0008007a0c */ /* 0x000fe20003fc6270 */
[C---:B-1----:R-:W-:Y:S01]  /*56c0*/  IMAD.WIDE R40, R65.reuse, 0x2, R2 ;  /* 0x0000000241287825 */ /* 0x042fe200078e0202 */
[----:B------:R-:W-:Y:S01]  /*56d0*/  IADD3 R65, R65, c[0x0][0x198], RZ ;  /* 0x0000660041417a10 */ /* 0x000fe20007ffe0ff */
[----:B------:R1:W-:Y:S01]  /*56e0*/  @P1 STG.E.U16 [R6.64], R16 ;  /* 0x0000001006001986 */ /* 0x0003e2000c101504 */
[----:B------:R-:W-:-:S02]  /*56f0*/  IADD3 R8, R187, 0x12, RZ ;  /* 0x00000012bb087810 */ /* 0x000fc40007ffe0ff */
[----:B------:R-:W-:Y:S01]  /*5700*/  IADD3 R49, R65, c[0x0][0x198], RZ ;  /* 0x0000660041317a10 */ /* 0x000fe20007ffe0ff */
[----:B------:R2:W-:Y:S01]  /*5710*/  @P5 STG.E.U16 [R40.64], R37 ;  /* 0x0000002528005986 */ /* 0x0005e2000c101504 */
[C---:B------:R-:W-:Y:S02]  /*5720*/  ISETP.LT.AND P5, PT, R208.reuse, c[0x0][0x178], !P0 ;  /* 0x00005e00d0007a0c */ /* 0x040fe400047a1270 */
[----:B------:R-:W-:Y:S01]  /*5730*/  ISETP.LT.AND P0, PT, R209, c[0x0][0x178], !P0 ;  /* 0x00005e00d1007a0c */ /* 0x000fe20004701270 */
[----:B------:R3:W-:Y:S01]  /*5740*/  @P3 STG.E.U16 [R44.64], R17 ;  /* 0x000000112c003986 */ /* 0x0007e2000c101504 */
[----:B------:R-:W-:Y:S01]  /*5750*/  ISETP.LT.AND P3, PT, R208, c[0x0][0x178], !P2 ;  /* 0x00005e00d0007a0c */ /* 0x000fe20005761270 */
[----:B0-----:R-:W-:Y:S01]  /*5760*/  IMAD.WIDE R4, R65, 0x2, R2 ;  /* 0x0000000241047825 */ /* 0x001fe200078e0202 */
[----:B------:R-:W-:Y:S02]  /*5770*/  ISETP.LT.AND P2, PT, R209, c[0x0][0x178], !P2 ;  /* 0x00005e00d1007a0c */ /* 0x000fe40005741270 */
[----:B------:R-:W-:Y:S01]  /*5780*/  IADD3 R12, R187, 0x11, RZ ;  /* 0x00000011bb0c7810 */ /* 0x000fe20007ffe0ff */
[----:B-1----:R-:W-:Y:S01]  /*5790*/  IMAD.WIDE R6, R65, 0x2, R56 ;  /* 0x0000000241067825 */ /* 0x002fe200078e0238 */
[----:B--2---:R-:W-:-:S03]  /*57a0*/  PRMT R41, R37, 0x7632, R41 ;  /* 0x0000763225297816 */ /* 0x004fc60000000029 */
[----:B------:R-:W-:Y:S01]  /*57b0*/  IMAD.WIDE R36, R49, 0x2, R56 ;  /* 0x0000000231247825 */ /* 0x000fe200078e0238 */
[----:B------:R-:W-:Y:S02]  /*57c0*/  ISETP.GE.AND P1, PT, R12, c[0x0][0x17c], PT ;  /* 0x00005f000c007a0c */ /* 0x000fe40003f26270 */
[----:B---3--:R-:W-:Y:S01]  /*57d0*/  PRMT R45, R17, 0x7632, R45 ;  /* 0x00007632112d7816 */ /* 0x008fe2000000002d */
[----:B------:R0:W-:Y:S01]  /*57e0*/  @P3 STG.E.U16 [R4.64], R41 ;  /* 0x0000002904003986 */ /* 0x0001e2000c101504 */
[C---:B------:R-:W-:Y:S01]  /*57f0*/  IMAD.WIDE R16, R49.reuse, 0x2, R2 ;  /* 0x0000000231107825 */ /* 0x040fe200078e0202 */
[----:B------:R-:W-:Y:S02]  /*5800*/  IADD3 R49, R49, c[0x0][0x198], RZ ;  /* 0x0000660031317a10 */ /* 0x000fe40007ffe0ff */
[----:B------:R1:W-:Y:S01]  /*5810*/  @P2 STG.E.U16 [R6.64], R45 ;  /* 0x0000002d06002986 */ /* 0x0003e2000c101504 */
[----:B------:R-:W-:Y:S02]  /*5820*/  ISETP.LT.AND P2, PT, R208, c[0x0][0x178], !P4 ;  /* 0x00005e00d0007a0c */ /* 0x000fe40006741270 */
[----:B------:R-:W-:Y:S01]  /*5830*/  ISETP.LT.AND P4, PT, R209, c[0x0][0x178], !P4 ;  /* 0x00005e00d1007a0c */ /* 0x000fe20006781270 */
[----:B------:R2:W-:Y:S01]  /*5840*/  @P5 STG.E.U16 [R16.64], R13 ;  /* 0x0000000d10005986 */ /* 0x0005e2000c101504 */
[----:B------:R-:W-:-:S02]  /*5850*/  ISETP.GE.AND P3, PT, R8, c[0x0][0x17c], PT ;  /* 0x00005f0008007a0c */ /* 0x000fc40003f66270 */
[----:B------:R-:W-:Y:S01]  /*5860*/  IADD3 R8, R187, 0x13, RZ ;  /* 0x00000013bb087810 */ /* 0x000fe20007ffe0ff */
[----:B------:R3:W-:Y:S01]  /*5870*/  @P0 STG.E.U16 [R36.64], R9 ;  /* 0x0000000924000986 */ /* 0x0007e2000c101504 */
[----:B------:R-:W-:Y:S01]  /*5880*/  ISETP.LT.AND P0, PT, R208, c[0x0][0x178], !P6 ;  /* 0x00005e00d0007a0c */ /* 0x000fe20007701270 */
[----:B0-----:R-:W-:Y:S01]  /*5890*/  IMAD.WIDE R4, R49, 0x2, R2 ;  /* 0x0000000231047825 */ /* 0x001fe200078e0202 */
[----:B------:R-:W-:Y:S02]  /*58a0*/  ISETP.LT.AND P6, PT, R209, c[0x0][0x178], !P6 ;  /* 0x00005e00d1007a0c */ /* 0x000fe400077c1270 */
[----:B------:R-:W-:Y:S01]  /*58b0*/  ISETP.GE.AND P5, PT, R8, c[0x0][0x17c], PT ;  /* 0x00005f0008007a0c */ /* 0x000fe20003fa6270 */
[----:B-1----:R-:W-:Y:S01]  /*58c0*/  IMAD.WIDE R6, R49, 0x2, R56 ;  /* 0x0000000231067825 */ /* 0x002fe200078e0238 */
[----:B------:R-:W-:Y:S02]  /*58d0*/  IADD3 R8, R187, 0x14, RZ ;  /* 0x00000014bb087810 */ /* 0x000fe40007ffe0ff */
[----:B--2---:R-:W-:-:S02]  /*58e0*/  PRMT R17, R13, 0x7632, R17 ;  /* 0x000076320d117816 */ /* 0x004fc40000000011 */
[----:B------:R-:W-:Y:S02]  /*58f0*/  IADD3 R49, R49, c[0x0][0x198], RZ ;  /* 0x0000660031317a10 */ /* 0x000fe40007ffe0ff */
[----:B---3--:R-:W-:Y:S01]  /*5900*/  PRMT R37, R9, 0x7632, R37 ;  /* 0x0000763209257816 */ /* 0x008fe20000000025 */
[----:B------:R0:W-:Y:S01]  /*5910*/  @P2 STG.E.U16 [R4.64], R17 ;  /* 0x0000001104002986 */ /* 0x0001e2000c101504 */
[----:B------:R-:W-:Y:S01]  /*5920*/  ISETP.GE.AND P2, PT, R8, c[0x0][0x17c], PT ;  /* 0x00005f0008007a0c */ /* 0x000fe20003f46270 */
[----:B------:R-:W-:Y:S01]  /*5930*/  IMAD.WIDE R8, R49, 0x2, R2 ;  /* 0x0000000231087825 */ /* 0x000fe200078e0202 */
[----:B------:R-:W-:Y:S01]  /*5940*/  IADD3 R16, R187, 0x15, RZ ;  /* 0x00000015bb107810 */ /* 0x000fe20007ffe0ff */
[----:B------:R1:W-:Y:S01]  /*5950*/  @P4 STG.E.U16 [R6.64], R37 ;  /* 0x0000002506004986 */ /* 0x0003e2000c101504 */
[----:B------:R-:W-:Y:S01]  /*5960*/  ISETP.LT.AND P4, PT, R208, c[0x0][0x178], !P1 ;  /* 0x00005e00d0007a0c */ /* 0x000fe20004f81270 */
[----:B------:R-:W-:Y:S01]  /*5970*/  IMAD.WIDE R12, R49, 0x2, R56 ;  /* 0x00000002310c7825 */ /* 0x000fe200078e0238 */
[----:B------:R-:W-:Y:S01]  /*5980*/  ISETP.LT.AND P1, PT, R209, c[0x0][0x178], !P1 ;  /* 0x00005e00d1007a0c */ /* 0x000fe20004f21270 */
[----:B------:R2:W-:Y:S01]  /*5990*/  @P0 STG.E.U16 [R8.64], R54 ;  /* 0x0000003608000986 */ /* 0x0005e2000c101504 */
[----:B------:R-:W-:-:S02]  /*59a0*/  IADD3 R49, R49, c[0x0][0x198], RZ ;  /* 0x0000660031317a10 */ /* 0x000fc40007ffe0ff */
[----:B------:R-:W-:Y:S01]  /*59b0*/  ISETP.GE.AND P0, PT, R16, c[0x0][0x17c], PT ;  /* 0x00005f0010007a0c */ /* 0x000fe20003f06270 */
[----:B------:R3:W-:Y:S01]  /*59c0*/  @P6 STG.E.U16 [R12.64], R46 ;  /* 0x0000002e0c006986 */ /* 0x0007e2000c101504 */
[----:B------:R-:W-:Y:S01]  /*59d0*/  ISETP.LT.AND P6, PT, R208, c[0x0][0x178], !P3 ;  /* 0x00005e00d0007a0c */ /* 0x000fe20005fc1270 */
[----:B0-----:R-:W-:Y:S01]  /*59e0*/  IMAD.WIDE R4, R49, 0x2, R2 ;  /* 0x0000000231047825 */ /* 0x001fe200078e0202 */
[----:B------:R-:W-:Y:S02]  /*59f0*/  ISETP.LT.AND P3, PT, R209, c[0x0][0x178], !P3 ;  /* 0x00005e00d1007a0c */ /* 0x000fe40005f61270 */
[----:B------:R-:W-:Y:S01]  /*5a00*/  IADD3 R16, R187, 0x16, RZ ;  /* 0x00000016bb107810 */ /* 0x000fe20007ffe0ff */
[C---:B-1----:R-:W-:Y:S01]  /*5a10*/  IMAD.WIDE R6, R49.reuse, 0x2, R56 ;  /* 0x0000000231067825 */ /* 0x042fe200078e0238 */
[----:B------:R-:W-:Y:S02]  /*5a20*/  IADD3 R49, R49, c[0x0][0x198], RZ ;  /* 0x0000660031317a10 */ /* 0x000fe40007ffe0ff */
[----:B--2---:R-:W-:-:S02]  /*5a30*/  PRMT R9, R54, 0x7632, R9 ;  /* 0x0000763236097816 */ /* 0x004fc40000000009 */
[----:B------:R-:W-:Y:S02]  /*5a40*/  IADD3 R17, R49, c[0x0][0x198], RZ ;  /* 0x0000660031117a10 */ /* 0x000fe40007ffe0ff */
[----:B---3--:R-:W-:Y:S01]  /*5a50*/  PRMT R13, R46, 0x7632, R13 ;  /* 0x000076322e0d7816 */ /* 0x008fe2000000000d */
[----:B------:R0:W-:Y:S01]  /*5a60*/  @P4 STG.E.U16 [R4.64], R9 ;  /* 0x0000000904004986 */ /* 0x0001e2000c101504 */
[----:B------:R-:W-:Y:S02]  /*5a70*/  ISETP.LT.AND P4, PT, R208, c[0x0][0x178], !P5 ;  /* 0x00005e00d0007a0c */ /* 0x000fe40006f81270 */
[----:B------:R-:W-:Y:S01]  /*5a80*/  ISETP.LT.AND P5, PT, R209, c[0x0][0x178], !P5 ;  /* 0x00005e00d1007a0c */ /* 0x000fe20006fa1270 */
[----:B------:R1:W-:Y:S01]  /*5a90*/  @P1 STG.E.U16 [R6.64], R13 ;  /* 0x0000000d06001986 */ /* 0x0003e2000c101504 */
[----:B------:R-:W-:Y:S02]  /*5aa0*/  ISETP.GE.AND P1, PT, R16, c[0x0][0x17c], PT ;  /* 0x00005f0010007a0c */ /* 0x000fe40003f26270 */
[----:B------:R-:W-:-:S02]  /*5ab0*/  IADD3 R41, R17, c[0x0][0x198], RZ ;  /* 0x0000660011297a10 */ /* 0x000fc40007ffe0ff */
[C---:B------:R-:W-:Y:S02]  /*5ac0*/  IADD3 R16, R187.reuse, 0x17, RZ ;  /* 0x00000017bb107810 */ /* 0x040fe40007ffe0ff */
[----:B------:R-:W-:Y:S01]  /*5ad0*/  IADD3 R37, R187, 0x18, RZ ;  /* 0x00000018bb257810 */ /* 0x000fe20007ffe0ff */
[----:B0-----:R-:W-:Y:S01]  /*5ae0*/  IMAD.WIDE R8, R49, 0x2, R2 ;  /* 0x0000000231087825 */ /* 0x001fe200078e0202 */
[----:B------:R-:W-:Y:S02]  /*5af0*/  PRMT R40, R38, 0x7632, R40 ;  /* 0x0000763226287816 */ /* 0x000fe40000000028 */
[----:B------:R-:W-:Y:S01]  /*5b00*/  IADD3 R36, R187, 0x19, RZ ;  /* 0x00000019bb247810 */ /* 0x000fe20007ffe0ff */
[----:B-1----:R-:W-:Y:S01]  /*5b10*/  IMAD.WIDE R12, R49, 0x2, R56 ;  /* 0x00000002310c7825 */ /* 0x002fe200078e0238 */
[----:B------:R0:W-:Y:S01]  /*5b20*/  @P6 STG.E.U16 [R8.64], R50 ;  /* 0x0000003208006986 */ /* 0x0001e2000c101504 */
[----:B------:R-:W-:Y:S02]  /*5b30*/  PRMT R7, R50, 0x7632, R7 ;  /* 0x0000763232077816 */ /* 0x000fe40000000007 */
[----:B------:R-:W-:Y:S01]  /*5b40*/  IMAD.WIDE R4, R17, 0x2, R2 ;  /* 0x0000000211047825 */ /* 0x000fe200078e0202 */
[----:B------:R-:W-:Y:S01]  /*5b50*/  @P3 STG.E.U16 [R12.64], R42 ;  /* 0x0000002a0c003986 */ /* 0x000fe2000c101504 */
[----:B------:R-:W-:-:S02]  /*5b60*/  ISETP.LT.AND P3, PT, R208, c[0x0][0x178], !P2 ;  /* 0x00005e00d0007a0c */ /* 0x000fc40005761270 */
[----:B------:R-:W-:Y:S01]  /*5b70*/  ISETP.LT.AND P2, PT, R209, c[0x0][0x178], !P2 ;  /* 0x00005e00d1007a0c */ /* 0x000fe20005741270 */
[----:B------:R1:W-:Y:S01]  /*5b80*/  @P4 STG.E.U16 [R4.64], R7 ;  /* 0x0000000704004986 */ /* 0x0003e2000c101504 */
[----:B------:R-:W-:Y:S02]  /*5b90*/  ISETP.GE.AND P6, PT, R16, c[0x0][0x17c], PT ;  /* 0x00005f0010007a0c */ /* 0x000fe40003fc6270 */
[----:B------:R-:W-:Y:S01]  /*5ba0*/  ISETP.GE.AND P4, PT, R37, c[0x0][0x17c], PT ;  /* 0x00005f0025007a0c */ /* 0x000fe20003f86270 */
[----:B0-----:R-:W-:Y:S01]  /*5bb0*/  IMAD.WIDE R8, R41, 0x2, R2 ;  /* 0x0000000229087825 */ /* 0x001fe200078e0202 */
[----:B------:R-:W-:Y:S02]  /*5bc0*/  PRMT R44, R32, 0x7632, R44 ;  /* 0x00007632202c7816 */ /* 0x000fe4000000002c */
[----:B-1----:R-:W-:Y:S01]  /*5bd0*/  PRMT R5, R42, 0x7632, R5 ;  /* 0x000076322a057816 */ /* 0x002fe20000000005 */
[----:B------:R-:W-:Y:S01]  /*5be0*/  IMAD.WIDE R6, R17, 0x2, R56 ;  /* 0x0000000211067825 */ /* 0x000fe200078e0238 */
[----:B------:R-:W-:-:S03]  /*5bf0*/  PRMT R42, R18, 0x7632, R42 ;  /* 0x00007632122a7816 */ /* 0x000fc6000000002a */
[C---:B------:R-:W-:Y:S01]  /*5c00*/  IMAD.WIDE R16, R41.reuse, 0x2, R56 ;  /* 0x0000000229107825 */ /* 0x040fe200078e0238 */
[----:B------:R0:W-:Y:S01]  /*5c10*/  @P5 STG.E.U16 [R6.64], R5 ;  /* 0x0000000506005986 */ /* 0x0001e2000c101504 */
[----:B------:R-:W-:Y:S02]  /*5c20*/  IADD3 R41, R41, c[0x0][0x198], RZ ;  /* 0x0000660029297a10 */ /* 0x000fe40007ffe0ff */
[----:B------:R-:W-:Y:S01]  /*5c30*/  ISETP.GE.AND P5, PT, R36, c[0x0][0x17c], PT ;  /* 0x00005f0024007a0c */ /* 0x000fe20003fa6270 */
[----:B------:R1:W-:Y:S01]  /*5c40*/  @P3 STG.E.U16 [R8.64], R38 ;  /* 0x0000002608003986 */ /* 0x0003e2000c101504 */
[C---:B------:R-:W-:Y:S02]  /*5c50*/  ISETP.LT.AND P3, PT, R208.reuse, c[0x0][0x178], !P1 ;  /* 0x00005e00d0007a0c */ /* 0x040fe40004f61270 */
[----:B------:R-:W-:Y:S01]  /*5c60*/  IADD3 R37, R41, c[0x0][0x198], RZ ;  /* 0x0000660029257a10 */ /* 0x000fe20007ffe0ff */
[----:B------:R2:W-:Y:S01]  /*5c70*/  @P2 STG.E.U16 [R16.64], R18 ;  /* 0x0000001210002986 */ /* 0x0005e2000c101504 */
[----:B------:R-:W-:-:S02]  /*5c80*/  ISETP.LT.AND P2, PT, R208, c[0x0][0x178], !P0 ;  /* 0x00005e00d0007a0c */ /* 0x000fc40004741270 */
[----:B------:R-:W-:Y:S01]  /*5c90*/  ISETP.LT.AND P0, PT, R209, c[0x0][0x178], !P0 ;  /* 0x00005e00d1007a0c */ /* 0x000fe20004701270 */
[----:B0-----:R-:W-:Y:S01]  /*5ca0*/  IMAD.WIDE R4, R41, 0x2, R2 ;  /* 0x0000000229047825 */ /* 0x001fe200078e0202 */
[----:B------:R-:W-:Y:S02]  /*5cb0*/  ISETP.LT.AND P1, PT, R209, c[0x0][0x178], !P1 ;  /* 0x00005e00d1007a0c */ /* 0x000fe40004f21270 */
[----:B------:R-:W-:Y:S01]  /*5cc0*/  IADD3 R36, R187, 0x1a, RZ ;  /* 0x0000001abb247810 */ /* 0x000fe20007ffe0ff */
[----:B------:R-:W-:-:S04]  /*5cd0*/  IMAD.WIDE R6, R41, 0x2, R56 ;  /* 0x0000000229067825 */ /* 0x000fc800078e0238 */
[----:B-1----:R-:W-:Y:S01]  /*5ce0*/  IMAD.WIDE R8, R37, 0x2, R2 ;  /* 0x0000000225087825 */ /* 0x002fe200078e0202 */
[----:B--2---:R-:W-:Y:S01]  /*5cf0*/  IADD3 R17, R187, 0x1b, RZ ;  /* 0x0000001bbb117810 */ /* 0x004fe20007ffe0ff */
[----:B------:R0:W-:Y:S01]  /*5d00*/  @P2 STG.E.U16 [R4.64], R40 ;  /* 0x0000002804002986 */ /* 0x0001e2000c101504 */
[----:B------:R-:W-:Y:S01]  /*5d10*/  ISETP.GE.AND P2, PT, R36, c[0x0][0x17c], PT ;  /* 0x00005f0024007a0c */ /* 0x000fe20003f46270 */
[C---:B------:R-:W-:Y:S01]  /*5d20*/  IMAD.WIDE R12, R37.reuse, 0x2, R56 ;  /* 0x00000002250c7825 */ /* 0x040fe200078e0238 */
[----:B------:R-:W-:Y:S01]  /*5d30*/  IADD3 R37, R37, c[0x0][0x198], RZ ;  /* 0x0000660025257a10 */ /* 0x000fe20007ffe0ff */
[----:B------:R1:W-:Y:S01]  /*5d40*/  @P0 STG.E.U16 [R6.64], R42 ;  /* 0x0000002a06000986 */ /* 0x0003e2000c101504 */
[C---:B------:R-:W-:Y:S02]  /*5d50*/  ISETP.LT.AND P0, PT, R208.reuse, c[0x0][0x178], !P4 ;  /* 0x00005e00d0007a0c */ /* 0x040fe40006701270 */
[----:B------:R-:W-:Y:S01]  /*5d60*/  ISETP.LT.AND P4, PT, R209, c[0x0][0x178], !P4 ;  /* 0x00005e00d1007a0c */ /* 0x000fe20006781270 */
[----:B------:R2:W-:Y:S01]  /*5d70*/  @P3 STG.E.U16 [R8.64], R14 ;  /* 0x0000000e08003986 */ /* 0x0005e2000c101504 */
[----:B------:R-:W-:-:S02]  /*5d80*/  ISETP.LT.AND P3, PT, R208, c[0x0][0x178], !P6 ;  /* 0x00005e00d0007a0c */ /* 0x000fc40007761270 */
[----:B------:R-:W-:Y:S01]  /*5d90*/  ISETP.LT.AND P6, PT, R209, c[0x0][0x178], !P6 ;  /* 0x00005e00d1007a0c */ /* 0x000fe200077c1270 */
[----:B------:R3:W-:Y:S01]  /*5da0*/  @P1 STG.E.U16 [R12.64], R10 ;  /* 0x0000000a0c001986 */ /* 0x0007e2000c101504 */
[C---:B0-----:R-:W-:Y:S01]  /*5db0*/  IMAD.WIDE R4, R37.reuse, 0x2, R2 ;  /* 0x0000000225047825 */ /* 0x041fe200078e0202 */
[----:B------:R-:W-:Y:S02]  /*5dc0*/  IADD3 R41, R37, c[0x0][0x198], RZ ;  /* 0x0000660025297a10 */ /* 0x000fe40007ffe0ff */
[----:B------:R-:W-:Y:S01]  /*5dd0*/  IADD3 R16, R187, 0x1c, RZ ;  /* 0x0000001cbb107810 */ /* 0x000fe20007ffe0ff */
[----:B-1----:R-:W-:Y:S01]  /*5de0*/  IMAD.WIDE R6, R37, 0x2, R56 ;  /* 0x0000000225067825 */ /* 0x002fe200078e0238 */
[----:B------:R-:W-:Y:S02]  /*5df0*/  ISETP.GE.AND P1, PT, R17, c[0x0][0x17c], PT ;  /* 0x00005f0011007a0c */ /* 0x000fe40003f26270 */
[----:B--2---:R-:W-:Y:S02]  /*5e00*/  PRMT R9, R14, 0x7632, R9 ;  /* 0x000076320e097816 */ /* 0x004fe40000000009 */
[----:B------:R-:W-:-:S02]  /*5e10*/  IADD3 R14, R187, 0x1e, RZ ;  /* 0x0000001ebb0e7810 */ /* 0x000fc40007ffe0ff */
[----:B---3--:R-:W-:Y:S01]  /*5e20*/  PRMT R13, R10, 0x7632, R13 ;  /* 0x000076320a0d7816 */ /* 0x008fe2000000000d */
[----:B------:R0:W-:Y:S01]  /*5e30*/  @P3 STG.E.U16 [R4.64], R9 ;  /* 0x0000000904003986 */ /* 0x0001e2000c101504 */
[----:B------:R-:W-:Y:S02]  /*5e40*/  ISETP.GE.AND P3, PT, R16, c[0x0][0x17c], PT ;  /* 0x00005f0010007a0c */ /* 0x000fe40003f66270 */
[----:B------:R-:W-:Y:S01]  /*5e50*/  PRMT R16, R47, 0x7632, R16 ;  /* 0x000076322f107816 */ /* 0x000fe20000000010 */
[----:B------:R1:W-:Y:S01]  /*5e60*/  @P6 STG.E.U16 [R6.64], R13 ;  /* 0x0000000d06006986 */ /* 0x0003e2000c101504 */
[----:B------:R-:W-:Y:S02]  /*5e70*/  ISETP.LT.AND P6, PT, R208, c[0x0][0x178], !P5 ;  /* 0x00005e00d0007a0c */ /* 0x000fe40006fc1270 */
[----:B------:R-:W-:Y:S02]  /*5e80*/  ISETP.LT.AND P5, PT, R209, c[0x0][0x178], !P5 ;  /* 0x00005e00d1007a0c */ /* 0x000fe40006fa1270 */
[----:B------:R-:W-:-:S02]  /*5e90*/  IADD3 R10, R187, 0x1d, RZ ;  /* 0x0000001dbb0a7810 */ /* 0x000fc40007ffe0ff */
[----:B------:R-:W-:Y:S01]  /*5ea0*/  PRMT R40, R39, 0x7632, R40 ;  /* 0x0000763227287816 */ /* 0x000fe20000000028 */
[----:B0-----:R-:W-:Y:S01]  /*5eb0*/  IMAD.WIDE R8, R41, 0x2, R2 ;  /* 0x0000000229087825 */ /* 0x001fe200078e0202 */
[----:B------:R-:W-:-:S03]  /*5ec0*/  PRMT R42, R19, 0x7632, R42 ;  /* 0x00007632132a7816 */ /* 0x000fc6000000002a */
[C---:B-1----:R-:W-:Y:S01]  /*5ed0*/  IMAD.WIDE R12, R41.reuse, 0x2, R56 ;  /* 0x00000002290c7825 */ /* 0x042fe200078e0238 */
[----:B------:R-:W-:Y:S01]  /*5ee0*/  IADD3 R41, R41, c[0x0][0x198], RZ ;  /* 0x0000660029297a10 */ /* 0x000fe20007ffe0ff */
[----:B------:R0:W-:Y:S01]  /*5ef0*/  @P0 STG.E.U16 [R8.64], R55 ;  /* 0x0000003708000986 */ /* 0x0001e2000c101504 */
[----:B------:R-:W-:Y:S02]  /*5f00*/  PRMT R7, R55, 0x7632, R7 ;  /* 0x0000763237077816 */ /* 0x000fe40000000007 */
[C---:B------:R-:W-:Y:S01]  /*5f10*/  IADD3 R17, R41.reuse, c[0x0][0x198], RZ ;  /* 0x0000660029117a10 */ /* 0x040fe20007ffe0ff */
[----:B------:R1:W-:Y:S01]  /*5f20*/  @P4 STG.E.U16 [R12.64], R47 ;  /* 0x0000002f0c004986 */ /* 0x0003e2000c101504 */
[----:B------:R-:W-:Y:S01]  /*5f30*/  ISETP.LT.AND P4, PT, R208, c[0x0][0x178], !P2 ;  /* 0x00005e00d0007a0c */ /* 0x000fe20005781270 */
[----:B------:R-:W-:Y:S01]  /*5f40*/  IMAD.WIDE R4, R41, 0x2, R2 ;  /* 0x0000000229047825 */ /* 0x000fe200078e0202 */
[----:B------:R-:W-:Y:S02]  /*5f50*/  ISETP.LT.AND P2, PT, R209, c[0x0][0x178], !P2 ;  /* 0x00005e00d1007a0c */ /* 0x000fe40005741270 */
[----:B------:R-:W-:-:S02]  /*5f60*/  ISETP.GE.AND P0, PT, R10, c[0x0][0x17c], PT ;  /* 0x00005f000a007a0c */ /* 0x000fc40003f06270 */
[----:B------:R2:W-:Y:S01]  /*5f70*/  @P6 STG.E.U16 [R4.64], R7 ;  /* 0x0000000704006986 */ /* 0x0005e2000c101504 */
[----:B0-----:R-:W-:Y:S01]  /*5f80*/  IMAD.WIDE R8, R17, 0x2, R2 ;  /* 0x0000000211087825 */ /* 0x001fe200078e0202 */
[----:B------:R-:W-:Y:S02]  /*5f90*/  IADD3 R10, R187, 0x1f, RZ ;  /* 0x0000001fbb0a7810 */ /* 0x000fe40007ffe0ff */
[----:B------:R-:W-:Y:S01]  /*5fa0*/  ISETP.GE.AND P6, PT, R14, c[0x0][0x17c], PT ;  /* 0x00005f000e007a0c */ /* 0x000fe20003fc6270 */
[----:B-1----:R-:W-:Y:S01]  /*5fb0*/  IMAD.WIDE R12, R17, 0x2, R56 ;  /* 0x00000002110c7825 */ /* 0x002fe200078e0238 */
[----:B------:R-:W-:-:S03]  /*5fc0*/  PRMT R14, R43, 0x7632, R14 ;  /* 0x000076322b0e7816 */ /* 0x000fc6000000000e */
[--C-:B--2---:R-:W-:Y:S01]  /*5fd0*/  IMAD.WIDE R6, R41, 0x2, R56.reuse ;  /* 0x0000000229067825 */ /* 0x104fe200078e0238 */
[----:B------:R-:W-:Y:S02]  /*5fe0*/  IADD3 R5, R17, c[0x0][0x198], RZ ;  /* 0x0000660011057a10 */ /* 0x000fe40007ffe0ff */
[----:B------:R-:W-:Y:S02]  /*5ff0*/  IADD3 R4, R187, 0x20, RZ ;  /* 0x00000020bb047810 */ /* 0x000fe40007ffe0ff */
[----:B------:R0:W-:Y:S01]  /*6000*/  @P5 STG.E.U16 [R6.64], R16 ;  /* 0x0000001006005986 */ /* 0x0001e2000c101504 */
[----:B------:R-:W-:Y:S02]  /*6010*/  IADD3 R41, R5, c[0x0][0x198], RZ ;  /* 0x0000660005297a10 */ /* 0x000fe40007ffe0ff */
[----:B------:R-:W-:Y:S01]  /*6020*/  ISETP.GE.AND P5, PT, R10, c[0x0][0x17c], PT ;  /* 0x00005f000a007a0c */ /* 0x000fe20003fa6270 */
[----:B------:R1:W-:Y:S01]  /*6030*/  @P4 STG.E.U16 [R8.64], R51 ;  /* 0x0000003308004986 */ /* 0x0003e2000c101504 */
[C---:B------:R-:W-:Y:S01]  /*6040*/  ISETP.LT.AND P4, PT, R208.reuse, c[0x0][0x178], !P1 ;  /* 0x00005e00d0007a0c */ /* 0x040fe20004f81270 */
[----:B------:R-:W-:Y:S01]  /*6050*/  IMAD.WIDE R36, R41, 0x2, R56 ;  /* 0x0000000229247825 */ /* 0x000fe200078e0238 */
[----:B------:R-:W-:Y:S01]  /*6060*/  ISETP.LT.AND P1, PT, R209, c[0x0][0x178], !P1 ;  /* 0x00005e00d1007a0c */ /* 0x000fe20004f21270 */
[----:B------:R2:W-:Y:S01]  /*6070*/  @P2 STG.E.U16 [R12.64], R43 ;  /* 0x0000002b0c002986 */ /* 0x0005e2000c101504 */
[----:B------:R-:W-:-:S02]  /*6080*/  ISETP.LT.AND P2, PT, R208, c[0x0][0x178], !P3 ;  /* 0x00005e00d0007a0c */ /* 0x000fc40005f41270 */
[----:B------:R-:W-:Y:S01]  /*6090*/  PRMT R10, R51, 0x7632, R10 ;  /* 0x00007632330a7816 */ /* 0x000fe2000000000a */
[----:B0-----:R-:W-:Y:S01]  /*60a0*/  IMAD.WIDE R16, R5, 0x2, R2 ;  /* 0x0000000205107825 */ /* 0x001fe200078e0202 */
[----:B------:R-:W-:-:S03]  /*60b0*/  ISETP.LT.AND P3, PT, R209, c[0x0][0x178], !P3 ;  /* 0x00005e00d1007a0c */ /* 0x000fc60005f61270 */
[----:B-1----:R-:W-:Y:S02]  /*60c0*/  IMAD.WIDE R8, R5, 0x2, R56 ;  /* 0x0000000205087825 */ /* 0x002fe400078e0238 */
[----:B------:R0:W-:Y:S01]  /*60d0*/  @P4 STG.E.U16 [R16.64], R10 ;  /* 0x0000000a10004986 */ /* 0x0001e2000c101504 */
[----:B------:R-:W-:Y:S01]  /*60e0*/  ISETP.GE.AND P4, PT, R4, c[0x0][0x17c], PT ;  /* 0x00005f0004007a0c */ /* 0x000fe20003f86270 */
[C---:B--2---:R-:W-:Y:S01]  /*60f0*/  IMAD.WIDE R12, R41.reuse, 0x2, R2 ;  /* 0x00000002290c7825 */ /* 0x044fe200078e0202 */
[----:B------:R-:W-:Y:S01]  /*6100*/  IADD3 R41, R41, c[0x0][0x198], RZ ;  /* 0x0000660029297a10 */ /* 0x000fe20007ffe0ff */
[----:B------:R1:W-:Y:S01]  /*6110*/  @P1 STG.E.U16 [R8.64], R14 ;  /* 0x0000000e08001986 */ /* 0x0003e2000c101504 */
[C---:B------:R-:W-:Y:S02]  /*6120*/  ISETP.LT.AND P1, PT, R208.reuse, c[0x0][0x178], !P6 ;  /* 0x00005e00d0007a0c */ /* 0x040fe40007721270 */
[----:B------:R-:W-:Y:S01]  /*6130*/  IADD3 R43, R41, c[0x0][0x198], RZ ;  /* 0x00006600292b7a10 */ /* 0x000fe20007ffe0ff */
[----:B------:R2:W-:Y:S01]  /*6140*/  @P2 STG.E.U16 [R12.64], R39 ;  /* 0x000000270c002986 */ /* 0x0005e2000c101504 */
[----:B------:R-:W-:-:S02]  /*6150*/  ISETP.LT.AND P2, PT, R208, c[0x0][0x178], !P0 ;  /* 0x00005e00d0007a0c */ /* 0x000fc40004741270 */
[C---:B------:R-:W-:Y:S01]  /*6160*/  ISETP.LT.AND P0, PT, R209.reuse, c[0x0][0x178], !P0 ;  /* 0x00005e00d1007a0c */ /* 0x040fe20004701270 */
[----:B------:R-:W3:Y:S01]  /*6170*/  LDS.128 R4, [R59] ;  /* 0x000000003b047984 */ /* 0x000ee20000000c00 */
[----:B------:R-:W-:Y:S02]  /*6180*/  ISETP.LT.AND P6, PT, R209, c[0x0][0x178], !P6 ;  /* 0x00005e00d1007a0c */ /* 0x000fe400077c1270 */
[----:B0-----:R-:W-:Y:S01]  /*6190*/  IADD3 R10, R187, 0x22, RZ ;  /* 0x00000022bb0a7810 */ /* 0x001fe20007ffe0ff */
[----:B-1----:R-:W-:Y:S01]  /*61a0*/  IMAD.WIDE R8, R41, 0x2, R2 ;  /* 0x0000000229087825 */ /* 0x002fe200078e0202 */
[----:B------:R0:W-:Y:S01]  /*61b0*/  @P3 STG.E.U16 [R36.64], R19 ;  /* 0x0000001324003986 */ /* 0x0001e2000c101504 */
[----:B------:R-:W-:Y:S02]  /*61c0*/  IADD3 R14, R187, 0x21, RZ ;  /* 0x00000021bb0e7810 */ /* 0x000fe40007ffe0ff */
[----:B--2---:R-:W-:Y:S01]  /*61d0*/  IMAD.WIDE R12, R41, 0x2, R56 ;  /* 0x00000002290c7825 */ /* 0x004fe200078e0238 */
[----:B------:R-:W1:Y:S01]  /*61e0*/  LDS.128 R16, [R60] ;  /* 0x000000003c107984 */ /* 0x000e620000000c00 */
[----:B------:R-:W-:-:S02]  /*61f0*/  ISETP.GE.AND P3, PT, R14, c[0x0][0x17c], PT ;  /* 0x00005f000e007a0c */ /* 0x000fc40003f66270 */
[----:B------:R-:W-:Y:S01]  /*6200*/  IMAD.WIDE R38, R43, 0x2, R2 ;  /* 0x000000022b267825 */ /* 0x000fe200078e0202 */
[----:B------:R2:W-:Y:S01]  /*6210*/  @P2 STG.E.U16 [R8.64], R40 ;  /* 0x0000002808002986 */ /* 0x0005e2000c101504 */
[----:B------:R-:W-:Y:S02]  /*6220*/  ISETP.GE.AND P2, PT, R10, c[0x0][0x17c], PT ;  /* 0x00005f000a007a0c */ /* 0x000fe40003f46270 */
[----:B------:R-:W-:Y:S01]  /*6230*/  IADD3 R10, R187, 0x23, RZ ;  /* 0x00000023bb0a7810 */ /* 0x000fe20007ffe0ff */
[----:B------:R4:W-:Y:S01]  /*6240*/  @P0 STG.E.U16 [R12.64], R42 ;  /* 0x0000002a0c000986 */ /* 0x0009e2000c101504 */
[C---:B0-----:R-:W-:Y:S01]  /*6250*/  IMAD.WIDE R36, R43.reuse, 0x2, R56 ;  /* 0x000000022b247825 */ /* 0x041fe200078e0238 */
[----:B------:R-:W-:Y:S02]  /*6260*/  IADD3 R43, R43, c[0x0][0x198], RZ ;  /* 0x000066002b2b7a10 */ /* 0x000fe40007ffe0ff */
[----:B------:R0:W-:Y:S01]  /*6270*/  @P1 STG.E.U16 [R38.64], R15 ;  /* 0x0000000f26001986 */ /* 0x0001e2000c101504 */
[----:B------:R-:W-:-:S02]  /*6280*/  ISETP.LT.AND P1, PT, R208, c[0x0][0x178], !P5 ;  /* 0x00005e00d0007a0c */ /* 0x000fc40006f21270 */
[----:B------:R-:W-:Y:S01]  /*6290*/  ISETP.LT.AND P5, PT, R209, c[0x0][0x178], !P5 ;  /* 0x00005e00d1007a0c */ /* 0x000fe20006fa1270 */
[----:B--2---:R-:W-:Y:S01]  /*62a0*/  IMAD.WIDE R8, R43, 0x2, R2 ;  /* 0x000000022b087825 */ /* 0x004fe200078e0202 */
[----:B------:R2:W-:Y:S01]  /*62b0*/  @P6 STG.E.U16 [R36.64], R11 ;  /* 0x0000000b24006986 */ /* 0x0005e2000c101504 */
[----:B------:R-:W-:Y:S02]  /*62c0*/  ISETP.LT.AND P6, PT, R208, c[0x0][0x178], !P4 ;  /* 0x00005e00d0007a0c */ /* 0x000fe400067c1270 */
[----:B----4-:R-:W-:Y:S02]  /*62d0*/  PRMT R13, R15, 0x7632, R13 ;  /* 0x000076320f0d7816 */ /* 0x010fe4000000000d */
[----:B------:R-:W-:Y:S02]  /*62e0*/  ISETP.LT.AND P4, PT, R209, c[0x0][0x178], !P4 ;  /* 0x00005e00d1007a0c */ /* 0x000fe40006781270 */
[----:B0-----:R-:W-:Y:S02]  /*62f0*/  IADD3 R39, R43, c[0x0][0x198], RZ ;  /* 0x000066002b277a10 */ /* 0x001fe40007ffe0ff */
[----:B------:R0:W-:Y:S01]  /*6300*/  @P1 STG.E.U16 [R8.64], R13 ;  /* 0x0000000d08001986 */ /* 0x0001e2000c101504 */
[----:B------:R-:W-:-:S02]  /*6310*/  ISETP.GE.AND P0, PT, R10, c[0x0][0x17c], PT ;  /* 0x00005f000a007a0c */ /* 0x000fc40003f06270 */
[----:B------:R-:W-:Y:S01]  /*6320*/  PRMT R40, R11, 0x7632, R40 ;  /* 0x000076320b287816 */ /* 0x000fe20000000028 */
[----:B------:R-:W-:Y:S01]  /*6330*/  IMAD.WIDE R14, R39, 0x2, R2 ;  /* 0x00000002270e7825 */ /* 0x000fe200078e0202 */
[----:B------:R-:W-:Y:S02]  /*6340*/  IADD3 R10, R187, 0x25, RZ ;  /* 0x00000025bb0a7810 */ /* 0x000fe40007ffe0ff */
[C---:B------:R-:W-:Y:S01]  /*6350*/  IADD3 R41, R39.reuse, c[0x0][0x198], RZ ;  /* 0x0000660027297a10 */ /* 0x040fe20007ffe0ff */
[--C-:B--2---:R-:W-:Y:S01]  /*6360*/  IMAD.WIDE R36, R39, 0x2, R56.reuse ;  /* 0x0000000227247825 */ /* 0x104fe200078e0238 */
[----:B------:R-:W-:Y:S02]  /*6370*/  IADD3 R38, R187, 0x24, RZ ;  /* 0x00000024bb267810 */ /* 0x000fe40007ffe0ff */
[----:B------:R-:W-:Y:S01]  /*6380*/  IADD3 R45, R41, c[0x0][0x198], RZ ;  /* 0x00006600292d7a10 */ /* 0x000fe20007ffe0ff */
[----:B0-----:R-:W-:Y:S01]  /*6390*/  IMAD.WIDE R12, R43, 0x2, R56 ;  /* 0x000000022b0c7825 */ /* 0x001fe200078e0238 */
[----:B------:R-:W-:-:S02]  /*63a0*/  ISETP.GE.AND P1, PT, R38, c[0x0][0x17c], PT ;  /* 0x00005f0026007a0c */ /* 0x000fc40003f26270 */
[----:B---3--:R-:W-:Y:S01]  /*63b0*/  PRMT R46, R4, 0x7632, R46 ;  /* 0x00007632042e7816 */ /* 0x008fe2000000002e */
[----:B------:R-:W-:Y:S01]  /*63c0*/  IMAD.WIDE R38, R41, 0x2, R2 ;  /* 0x0000000229267825 */ /* 0x000fe200078e0202 */
[----:B------:R-:W-:Y:S01]  /*63d0*/  @P5 STG.E.U16 [R12.64], R40 ;  /* 0x000000280c005986 */ /* 0x000fe2000c101504 */
[----:B------:R-:W-:Y:S02]  /*63e0*/  ISETP.GE.AND P5, PT, R10, c[0x0][0x17c], PT ;  /* 0x00005f000a007a0c */ /* 0x000fe40003fa6270 */
[----:B------:R-:W-:Y:S01]  /*63f0*/  IMAD.WIDE R42, R45, 0x2, R56 ;  /* 0x000000022d2a7825 */ /* 0x000fe200078e0238 */
[----:B------:R-:W0:Y:S01]  /*6400*/  LDS.128 R8, [R58] ;  /* 0x000000003a087984 */ /* 0x000e220000000c00 */
[----:B-1----:R-:W-:-:S03]  /*6410*/  PRMT R48, R16, 0x7632, R48 ;  /* 0x0000763210307816 */ /* 0x002fc60000000030 */
[----:B------:R1:W-:Y:S01]  /*6420*/  @P6 STG.E.U16 [R14.64], R32 ;  /* 0x000000200e006986 */ /* 0x0003e2000c101504 */
[C---:B------:R-:W-:Y:S02]  /*6430*/  ISETP.LT.AND P6, PT, R208.reuse, c[0x0][0x178], !P2 ;  /* 0x00005e00d0007a0c */ /* 0x040fe400057c1270 */
[C---:B------:R-:W-:Y:S01]  /*6440*/  ISETP.LT.AND P2, PT, R209.reuse, c[0x0][0x178], !P2 ;  /* 0x00005e00d1007a0c */ /* 0x040fe20005741270 */
[----:B------:R2:W-:Y:S01]  /*6450*/  @P4 STG.E.U16 [R36.64], R4 ;  /* 0x0000000424004986 */ /* 0x0005e2000c101504 */
[----:B------:R-:W-:Y:S02]  /*6460*/  ISETP.LT.AND P4, PT, R208, c[0x0][0x178], !P3 ;  /* 0x00005e00d0007a0c */ /* 0x000fe40005f81270 */
[----:B------:R-:W-:Y:S01]  /*6470*/  ISETP.LT.AND P3, PT, R209, c[0x0][0x178], !P3 ;  /* 0x00005e00d1007a0c */ /* 0x000fe20005f61270 */
[----:B------:R3:W4:Y:S01]  /*6480*/  LDS.128 R12, [R0] ;  /* 0x00000000000c7984 */ /* 0x0007220000000c00 */
[----:B-1----:R-:W-:Y:S01]  /*6490*/  IADD3 R32, R187, 0x27, RZ ;  /* 0x00000027bb207810 */ /* 0x002fe20007ffe0ff */
[----:B--2---:R-:W-:Y:S01]  /*64a0*/  IMAD.WIDE R36, R41, 0x2, R56 ;  /* 0x0000000229247825 */ /* 0x004fe200078e0238 */
[----:B------:R-:W-:-:S07]  /*64b0*/  IADD3 R4, R187, 0x26, RZ ;  /* 0x00000026bb047810 */ /* 0x000fce0007ffe0ff */
[----:B------:R1:W-:Y:S01]  /*64c0*/  @P4 STG.E.U16 [R38.64], R44 ;  /* 0x0000002c26004986 */ /* 0x0003e2000c101504 */
[----:B---3--:R-:W-:Y:S01]  /*64d0*/  IADD3 R0, R187, 0x29, RZ ;  /* 0x00000029bb007810 */ /* 0x008fe20007ffe0ff */
[C---:B------:R-:W-:Y:S01]  /*64e0*/  IMAD.WIDE R40, R45.reuse, 0x2, R2 ;  /* 0x000000022d287825 */ /* 0x040fe200078e0202 */
[----:B------:R-:W-:Y:S01]  /*64f0*/  IADD3 R45, R45, c[0x0][0x198], RZ ;  /* 0x000066002d2d7a10 */ /* 0x000fe20007ffe0ff */
[----:B------:R2:W-:Y:S01]  /*6500*/  @P3 STG.E.U16 [R36.64], R46 ;  /* 0x0000002e24003986 */ /* 0x0005e2000c101504 */
[----:B------:R-:W-:Y:S02]  /*6510*/  ISETP.LT.AND P3, PT, R208, c[0x0][0x178], !P1 ;  /* 0x00005e00d0007a0c */ /* 0x000fe40004f61270 */
[----:B------:R-:W-:Y:S01]  /*6520*/  IADD3 R47, R45, c[0x0][0x198], RZ ;  /* 0x000066002d2f7a10 */ /* 0x000fe20007ffe0ff */
[----:B------:R3:W-:Y:S01]  /*6530*/  @P6 STG.E.U16 [R40.64], R28 ;  /* 0x0000001c28006986 */ /* 0x0007e2000c101504 */
[----:B------:R-:W-:Y:S02]  /*6540*/  ISETP.LT.AND P6, PT, R209, c[0x0][0x178], !P1 ;  /* 0x00005e00d1007a0c */ /* 0x000fe40004fc1270 */
[----:B------:R-:W-:Y:S01]  /*6550*/  ISETP.GE.AND P4, PT, R4, c[0x0][0x17c], PT ;  /* 0x00005f0004007a0c */ /* 0x000fe20003f86270 */
[----:B------:R0:W-:Y:S01]  /*6560*/  @P2 STG.E.U16 [R42.64], R16 ;  /* 0x000000102a002986 */ /* 0x0001e2000c101504 */
[----:B------:R-:W-:Y:S01]  /*6570*/  ISETP.LT.AND P2, PT, R208, c[0x0][0x178], !P0 ;  /* 0x00005e00d0007a0c */ /* 0x000fe20004741270 */
[----:B-1----:R-:W-:Y:S01]  /*6580*/  IMAD.WIDE R38, R45, 0x2, R56 ;  /* 0x000000022d267825 */ /* 0x002fe200078e0238 */
[----:B------:R-:W-:-:S02]  /*6590*/  ISETP.LT.AND P0, PT, R209, c[0x0][0x178], !P0 ;  /* 0x00005e00d1007a0c */ /* 0x000fc40004701270 */
[----:B------:R-:W-:Y:S01]  /*65a0*/  IADD3 R4, R187, 0x28, RZ ;  /* 0x00000028bb047810 */ /* 0x000fe20007ffe0ff */
[----:B--2---:R-:W-:Y:S01]  /*65b0*/  IMAD.WIDE R36, R45, 0x2, R2 ;  /* 0x000000022d247825 */ /* 0x004fe200078e0202 */
[----:B------:R-:W-:-:S03]  /*65c0*/  ISETP.GE.AND P1, PT, R32, c[0x0][0x17c], PT ;  /* 0x00005f0020007a0c */ /* 0x000fc60003f26270 */
[----:B---3--:R-:W-:Y:S01]  /*65d0*/  IMAD.WIDE R40, R47, 0x2, R2 ;  /* 0x000000022f287825 */ /* 0x008fe200078e0202 */
[----:B0-----:R-:W-:Y:S02]  /*65e0*/  PRMT R43, R28, 0x7632, R43 ;  /* 0x000076321c2b7816 */ /* 0x001fe4000000002b */
[----:B------:R-:W-:-:S03]  /*65f0*/  PRMT R16, R8, 0x7632, R16 ;  /* 0x0000763208107816 */ /* 0x000fc60000000010 */
[----:B------:R0:W-:Y:S01]  /*6600*/  @P2 STG.E.U16 [R36.64], R43 ;  /* 0x0000002b24002986 */ /* 0x0001e2000c101504 */
[----:B------:R-:W-:Y:S02]  /*6610*/  ISETP.GE.AND P2, PT, R4, c[0x0][0x17c], PT ;  /* 0x00005f0004007a0c */ /* 0x000fe40003f46270 */
[----:B------:R-:W-:Y:S01]  /*6620*/  PRMT R4, R24, 0x7632, R4 ;  /* 0x0000763218047816 */ /* 0x000fe20000000004 */
[----:B------:R1:W-:Y:S01]  /*6630*/  @P0 STG.E.U16 [R38.64], R48 ;  /* 0x0000003026000986 */ /* 0x0003e2000c101504 */
[----:B------:R-:W-:Y:S02]  /*6640*/  ISETP.GE.AND P0, PT, R0, c[0x0][0x17c], PT ;  /* 0x00005f0000007a0c */ /* 0x000fe40003f06270 */
        /* <DEDUP_REMOVED lines=9> */
[----:B------:R-:W-:-:S03]  /*66e0*/  ISETP.LT.AND P4, PT, R209, c[0x0][0x178], !P4 ;  /* 0x00005e00d1007a0c */ /* 0x000fc60006781270 */
[C---:B-1----:R-:W-:Y:S01]  /*66f0*/  IMAD.WIDE R38, R47.reuse, 0x2, R56 ;  /* 0x000000022f267825 */ /* 0x042fe200078e0238 */
[----:B------:R-:W-:Y:S01]  /*6700*/  IADD3 R47, R47, c[0x0][0x198], RZ ;  /* 0x000066002f2f7a10 */ /* 0x000fe20007ffe0ff */
[----:B------:R1:W-:Y:S01]  /*6710*/  @P3 STG.E.U16 [R36.64], R4 ;  /* 0x0000000424003986 */ /* 0x0003e2000c101504 */
[----:B------:R-:W-:Y:S02]  /*6720*/  ISETP.GE.AND P3, PT, R0, c[0x0][0x17c], PT ;  /* 0x00005f0000007a0c */ /* 0x000fe40003f66270 */
[----:B------:R-:W-:Y:S01]  /*6730*/  IADD3 R0, R187, 0x2b, RZ ;  /* 0x0000002bbb007810 */ /* 0x000fe20007ffe0ff */
[C---:B--2---:R-:W-:Y:S01]  /*6740*/  IMAD.WIDE R40, R47.reuse, 0x2, R2 ;  /* 0x000000022f287825 */ /* 0x044fe200078e0202 */
[----:B------:R2:W-:Y:S01]  /*6750*/  @P5 STG.E.U16 [R38.64], R16 ;  /* 0x0000001026005986 */ /* 0x0005e2000c101504 */
[----:B------:R-:W-:Y:S02]  /*6760*/  ISETP.LT.AND P5, PT, R208, c[0x0][0x178], !P1 ;  /* 0x00005e00d0007a0c */ /* 0x000fe40004fa1270 */
[C---:B0-----:R-:W-:Y:S01]  /*6770*/  IMAD.WIDE R42, R47.reuse, 0x2, R56 ;  /* 0x000000022f2a7825 */ /* 0x041fe200078e0238 */
[----:B------:R-:W-:Y:S01]  /*6780*/  IADD3 R47, R47, c[0x0][0x198], RZ ;  /* 0x000066002f2f7a10 */ /* 0x000fe20007ffe0ff */
[----:B------:R0:W-:Y:S01]  /*6790*/  @P6 STG.E.U16 [R40.64], R20 ;  /* 0x0000001428006986 */ /* 0x0001e2000c101504 */
[----:B------:R-:W-:-:S02]  /*67a0*/  ISETP.LT.AND P1, PT, R209, c[0x0][0x178], !P1 ;  /* 0x00005e00d1007a0c */ /* 0x000fc40004f21270 */
[----:B-1----:R-:W-:Y:S01]  /*67b0*/  PRMT R4, R20, 0x7632, R4 ;  /* 0x0000763214047816 */ /* 0x002fe20000000004 */
[----:B----4-:R1:W-:Y:S01]  /*67c0*/  @P4 STG.E.U16 [R42.64], R12 ;  /* 0x0000000c2a004986 */ /* 0x0103e2000c101504 */
[----:B------:R-:W-:Y:S01]  /*67d0*/  ISETP.LT.AND P4, PT, R208, c[0x0][0x178], !P2 ;  /* 0x00005e00d0007a0c */ /* 0x000fe20005781270 */
[----:B------:R-:W-:Y:S01]  /*67e0*/  IMAD.WIDE R36, R47, 0x2, R2 ;  /* 0x000000022f247825 */ /* 0x000fe200078e0202 */
[----:B------:R-:W-:Y:S02]  /*67f0*/  ISETP.LT.AND P2, PT, R209, c[0x0][0x178], !P2 ;  /* 0x00005e00d1007a0c */ /* 0x000fe40005741270 */
[----:B------:R-:W-:Y:S01]  /*6800*/  PRMT R8, R12, 0x7632, R8 ;  /* 0x000076320c087816 */ /* 0x000fe20000000008 */
[C---:B--2---:R-:W-:Y:S01]  /*6810*/  IMAD.WIDE R38, R47.reuse, 0x2, R56 ;  /* 0x000000022f267825 */ /* 0x044fe200078e0238 */
[----:B------:R-:W-:Y:S01]  /*6820*/  IADD3 R47, R47, c[0x0][0x198], RZ ;  /* 0x000066002f2f7a10 */ /* 0x000fe20007ffe0ff */
[----:B------:R2:W-:Y:S01]  /*6830*/  @P5 STG.E.U16 [R36.64], R4 ;  /* 0x0000000424005986 */ /* 0x0005e2000c101504 */
[----:B------:R-:W-:-:S02]  /*6840*/  ISETP.LT.AND P5, PT, R208, c[0x0][0x178], !P0 ;  /* 0x00005e00d0007a0c */ /* 0x000fc400047a1270 */
[C---:B------:R-:W-:Y:S01]  /*6850*/  IADD3 R45, R47.reuse, c[0x0][0x198], RZ ;  /* 0x000066002f2d7a10 */ /* 0x040fe20007ffe0ff */
[----:B0-----:R-:W-:Y:S01]  /*6860*/  IMAD.WIDE R40, R47, 0x2, R2 ;  /* 0x000000022f287825 */ /* 0x001fe200078e0202 */
[----:B------:R0:W-:Y:S01]  /*6870*/  @P1 STG.E.U16 [R38.64], R8 ;  /* 0x0000000826001986 */ /* 0x0001e2000c101504 */
[----:B------:R-:W-:Y:S02]  /*6880*/  ISETP.LT.AND P0, PT, R209, c[0x0][0x178], !P0 ;  /* 0x00005e00d1007a0c */ /* 0x000fe40004701270 */
[----:B-1----:R-:W-:Y:S01]  /*6890*/  IMAD.WIDE R42, R47, 0x2, R56 ;  /* 0x000000022f2a7825 */ /* 0x002fe200078e0238 */
[----:B------:R1:W-:Y:S01]  /*68a0*/  @P4 STG.E.U16 [R40.64], R33 ;  /* 0x0000002128004986 */ /* 0x0003e2000c101504 */
[----:B------:R-:W-:Y:S02]  /*68b0*/  IADD3 R47, R45, c[0x0][0x198], RZ ;  /* 0x000066002d2f7a10 */ /* 0x000fe40007ffe0ff */
[----:B------:R-:W-:Y:S01]  /*68c0*/  PRMT R12, R33, 0x7632, R12 ;  /* 0x00007632210c7816 */ /* 0x000fe2000000000c */
[----:B------:R3:W-:Y:S01]  /*68d0*/  @P2 STG.E.U16 [R42.64], R5 ;  /* 0x000000052a002986 */ /* 0x0007e2000c101504 */
[----:B------:R-:W-:Y:S01]  /*68e0*/  ISETP.LT.AND P2, PT, R208, c[0x0][0x178], !P3 ;  /* 0x00005e00d0007a0c */ /* 0x000fe20005f41270 */
[----:B--2---:R-:W-:Y:S01]  /*68f0*/  IMAD.WIDE R36, R45, 0x2, R2 ;  /* 0x000000022d247825 */ /* 0x004fe200078e0202 */
[----:B------:R-:W-:-:S02]  /*6900*/  ISETP.LT.AND P3, PT, R209, c[0x0][0x178], !P3 ;  /* 0x00005e00d1007a0c */ /* 0x000fc40005f61270 */
[----:B------:R-:W-:Y:S01]  /*6910*/  ISETP.GE.AND P6, PT, R0, c[0x0][0x17c], PT ;  /* 0x00005f0000007a0c */ /* 0x000fe20003fc6270 */
[----:B0-----:R-:W-:Y:S01]  /*6920*/  IMAD.WIDE R38, R47, 0x2, R2 ;  /* 0x000000022f267825 */ /* 0x001fe200078e0202 */
[----:B------:R-:W-:Y:S01]  /*6930*/  PRMT R16, R5, 0x7632, R16 ;  /* 0x0000763205107816 */ /* 0x000fe20000000010 */
[----:B------:R0:W-:Y:S01]  /*6940*/  @P5 STG.E.U16 [R36.64], R12 ;  /* 0x0000000c24005986 */ /* 0x0001e2000c101504 */
[----:B------:R-:W-:Y:S01]  /*6950*/  IADD3 R0, R187, 0x2c, RZ ;  /* 0x0000002cbb007810 */ /* 0x000fe20007ffe0ff */
[--C-:B-1----:R-:W-:Y:S01]  /*6960*/  IMAD.WIDE R32, R45, 0x2, R56.reuse ;  /* 0x000000022d207825 */ /* 0x102fe200078e0238 */
[----:B------:R-:W-:Y:S02]  /*6970*/  IADD3 R4, R187, 0x2e, RZ ;  /* 0x0000002ebb047810 */ /* 0x000fe40007ffe0ff */
[----:B------:R-:W-:Y:S01]  /*6980*/  ISETP.GE.AND P1, PT, R0, c[0x0][0x17c], PT ;  /* 0x00005f0000007a0c */ /* 0x000fe20003f26270 */
[C---:B------:R-:W-:Y:S01]  /*6990*/  IMAD.WIDE R40, R47.reuse, 0x2, R56 ;  /* 0x000000022f287825 */ /* 0x040fe200078e0238 */
[----:B------:R-:W-:Y:S01]  /*69a0*/  @P0 STG.E.U16 [R32.64], R16 ;  /* 0x0000001020000986 */ /* 0x000fe2000c101504 */
[----:B------:R-:W-:-:S02]  /*69b0*/  IADD3 R47, R47, c[0x0][0x198], RZ ;  /* 0x000066002f2f7a10 */ /* 0x000fc40007ffe0ff */
[----:B------:R-:W-:Y:S01]  /*69c0*/  ISETP.GE.AND P5, PT, R4, c[0x0][0x17c], PT ;  /* 0x00005f0004007a0c */ /* 0x000fe20003fa6270 */
[----:B------:R1:W-:Y:S01]  /*69d0*/  @P2 STG.E.U16 [R38.64], R29 ;  /* 0x0000001d26002986 */ /* 0x0003e2000c101504 */
[C---:B------:R-:W-:Y:S01]  /*69e0*/  ISETP.LT.AND P2, PT, R208.reuse, c[0x0][0x178], !P6 ;  /* 0x00005e00d0007a0c */ /* 0x040fe20007741270 */
[----:B---3--:R-:W-:Y:S01]  /*69f0*/  IMAD.WIDE R4, R47, 0x2, R2 ;  /* 0x000000022f047825 */ /* 0x008fe200078e0202 */
[----:B------:R-:W-:Y:S01]  /*6a00*/  ISETP.LT.AND P6, PT, R209, c[0x0][0x178], !P6 ;  /* 0x00005e00d1007a0c */ /* 0x000fe200077c1270 */
[----:B------:R2:W-:Y:S01]  /*6a10*/  @P3 STG.E.U16 [R40.64], R17 ;  /* 0x0000001128003986 */ /* 0x0005e2000c101504 */
[----:B------:R-:W-:Y:S02]  /*6a20*/  ISETP.LT.AND P3, PT, R208, c[0x0][0x178], !P1 ;  /* 0x00005e00d0007a0c */ /* 0x000fe40004f61270 */
[----:B0-----:R-:W-:Y:S02]  /*6a30*/  IADD3 R37, R47, c[0x0][0x198], RZ ;  /* 0x000066002f257a10 */ /* 0x001fe40007ffe0ff */
[----:B------:R-:W-:-:S02]  /*6a40*/  IADD3 R0, R187, 0x2d, RZ ;  /* 0x0000002dbb007810 */ /* 0x000fc40007ffe0ff */
[----:B------:R-:W-:Y:S01]  /*6a50*/  PRMT R8, R29, 0x7632, R8 ;  /* 0x000076321d087816 */ /* 0x000fe20000000008 */
[----:B-1----:R-:W-:Y:S01]  /*6a60*/  IMAD.WIDE R28, R37, 0x2, R2 ;  /* 0x00000002251c7825 */ /* 0x002fe200078e0202 */
[----:B------:R-:W-:Y:S02]  /*6a70*/  PRMT R20, R17, 0x7632, R20 ;  /* 0x0000763211147816 */ /* 0x000fe40000000014 */
[----:B------:R-:W-:Y:S01]  /*6a80*/  ISETP.LT.AND P1, PT, R209, c[0x0][0x178], !P1 ;  /* 0x00005e00d1007a0c */ /* 0x000fe20004f21270 */
[--C-:B--2---:R-:W-:Y:S01]  /*6a90*/  IMAD.WIDE R16, R47, 0x2, R56.reuse ;  /* 0x000000022f107825 */ /* 0x104fe200078e0238 */
[----:B------:R-:W-:Y:S01]  /*6aa0*/  ISETP.GE.AND P4, PT, R0, c[0x0][0x17c], PT ;  /* 0x00005f0000007a0c */ /* 0x000fe20003f86270 */
[----:B------:R0:W-:Y:S01]  /*6ab0*/  @P2 STG.E.U16 [R4.64], R8 ;  /* 0x0000000804002986 */ /* 0x0001e2000c101504 */
[----:B------:R-:W-:Y:S01]  /*6ac0*/  IADD3 R0, R187, 0x2f, RZ ;  /* 0x0000002fbb007810 */ /* 0x000fe20007ffe0ff */
[C---:B------:R-:W-:Y:S01]  /*6ad0*/  IMAD.WIDE R32, R37.reuse, 0x2, R56 ;  /* 0x0000000225207825 */ /* 0x040fe200078e0238 */
[----:B------:R-:W-:Y:S01]  /*6ae0*/  IADD3 R37, R37, c[0x0][0x198], RZ ;  /* 0x0000660025257a10 */ /* 0x000fe20007ffe0ff */
[----:B------:R1:W-:Y:S01]  /*6af0*/  @P6 STG.E.U16 [R16.64], R20 ;  /* 0x0000001410006986 */ /* 0x0003e2000c101504 */
[----:B------:R-:W-:-:S02]  /*6b00*/  ISETP.LT.AND P6, PT, R208, c[0x0][0x178], !P5 ;  /* 0x00005e00d0007a0c */ /* 0x000fc40006fc1270 */
[C---:B------:R-:W-:Y:S01]  /*6b10*/  ISETP.LT.AND P5, PT, R209.reuse, c[0x0][0x178], !P5 ;  /* 0x00005e00d1007a0c */ /* 0x040fe20006fa1270 */
[----:B------:R2:W-:Y:S01]  /*6b20*/  @P3 STG.E.U16 [R28.64], R25 ;  /* 0x000000191c003986 */ /* 0x0005e2000c101504 */
[----:B------:R-:W-:Y:S02]  /*6b30*/  ISETP.LT.AND P3, PT, R208, c[0x0][0x178], !P4 ;  /* 0x00005e00d0007a0c */ /* 0x000fe40006761270 */
[----:B------:R-:W-:Y:S01]  /*6b40*/  ISETP.LT.AND P4, PT, R209, c[0x0][0x178], !P4 ;  /* 0x00005e00d1007a0c */ /* 0x000fe20006781270 */
[----:B------:R3:W-:Y:S01]  /*6b50*/  @P1 STG.E.U16 [R32.64], R9 ;  /* 0x0000000920001986 */ /* 0x0007e2000c101504 */
[----:B0-----:R-:W-:Y:S01]  /*6b60*/  IMAD.WIDE R4, R37, 0x2, R2 ;  /* 0x0000000225047825 */ /* 0x001fe200078e0202 */
[----:B------:R-:W-:Y:S02]  /*6b70*/  ISETP.GE.AND P0, PT, R0, c[0x0][0x17c], PT ;  /* 0x00005f0000007a0c */ /* 0x000fe40003f06270 */
[----:B-1----:R-:W-:Y:S02]  /*6b80*/  PRMT R17, R25, 0x7632, R17 ;  /* 0x0000763219117816 */ /* 0x002fe40000000011 */
[----:B------:R-:W-:-:S02]  /*6b90*/  IADD3 R0, R187, 0x30, RZ ;  /* 0x00000030bb007810 */ /* 0x000fc40007ffe0ff */
[----:B--2---:R-:W-:Y:S02]  /*6ba0*/  IADD3 R29, R37, c[0x0][0x198], RZ ;  /* 0x00006600251d7a10 */ /* 0x004fe40007ffe0ff */
[----:B------:R0:W-:Y:S01]  /*6bb0*/  @P3 STG.E.U16 [R4.64], R17 ;  /* 0x0000001104003986 */ /* 0x0001e2000c101504 */
[----:B------:R-:W-:Y:S02]  /*6bc0*/  ISETP.GE.AND P2, PT, R0, c[0x0][0x17c], PT ;  /* 0x00005f0000007a0c */ /* 0x000fe40003f46270 */
[----:B---3--:R-:W-:Y:S01]  /*6bd0*/  PRMT R33, R9, 0x7632, R33 ;  /* 0x0000763209217816 */ /* 0x008fe20000000021 */
[----:B------:R-:W-:Y:S01]  /*6be0*/  IMAD.WIDE R8, R37, 0x2, R56 ;  /* 0x0000000225087825 */ /* 0x000fe200078e0238 */
[----:B------:R-:W-:Y:S02]  /*6bf0*/  IADD3 R12, R187, 0x31, RZ ;  /* 0x00000031bb0c7810 */ /* 0x000fe40007ffe0ff */
[----:B------:R-:W-:Y:S01]  /*6c00*/  PRMT R20, R21, 0x7632, R20 ;  /* 0x0000763215147816 */ /* 0x000fe20000000014 */
[----:B------:R-:W-:Y:S01]  /*6c10*/  IMAD.WIDE R24, R29, 0x2, R56 ;  /* 0x000000021d187825 */ /* 0x000fe200078e0238 */
[----:B------:R1:W-:Y:S01]  /*6c20*/  @P4 STG.E.U16 [R8.64], R33 ;  /* 0x0000002108004986 */ /* 0x0003e2000c101504 */
[----:B------:R-:W-:-:S02]  /*6c30*/  ISETP.LT.AND P4, PT, R208, c[0x0][0x178], !P0 ;  /* 0x00005e00d0007a0c */ /* 0x000fc40004781270 */
[----:B------:R-:W-:Y:S01]  /*6c40*/  ISETP.LT.AND P0, PT, R209, c[0x0][0x178], !P0 ;  /* 0x00005e00d1007a0c */ /* 0x000fe20004701270 */
[C-C-:B0-----:R-:W-:Y:S01]  /*6c50*/  IMAD.WIDE R16, R29.reuse, 0x2, R2.reuse ;  /* 0x000000021d107825 */ /* 0x141fe200078e0202 */
[----:B------:R-:W-:Y:S02]  /*6c60*/  IADD3 R29, R29, c[0x0][0x198], RZ ;  /* 0x000066001d1d7a10 */ /* 0x000fe40007ffe0ff */
[----:B------:R-:W-:Y:S02]  /*6c70*/  ISETP.GE.AND P1, PT, R12, c[0x0][0x17c], PT ;  /* 0x00005f000c007a0c */ /* 0x000fe40003f26270 */
[----:B------:R0:W-:Y:S01]  /*6c80*/  @P6 STG.E.U16 [R16.64], R21 ;  /* 0x0000001510006986 */ /* 0x0001e2000c101504 */
[----:B------:R-:W-:Y:S01]  /*6c90*/  IMAD.WIDE R4, R29, 0x2, R2 ;  /* 0x000000021d047825 */ /* 0x000fe200078e0202 */
[----:B------:R-:W-:Y:S02]  /*6ca0*/  IADD3 R0, R187, 0x32, RZ ;  /* 0x00000032bb007810 */ /* 0x000fe40007ffe0ff */
[----:B------:R2:W-:Y:S01]  /*6cb0*/  @P5 STG.E.U16 [R24.64], R13 ;  /* 0x0000000d18005986 */ /* 0x0005e2000c101504 */
[----:B------:R-:W-:Y:S01]  /*6cc0*/  ISETP.LT.AND P5, PT, R208, c[0x0][0x178], !P2 ;  /* 0x00005e00d0007a0c */ /* 0x000fe200057a1270 */
[----:B-1----:R-:W-:Y:S01]  /*6cd0*/  IMAD.WIDE R8, R29, 0x2, R56 ;  /* 0x000000021d087825 */ /* 0x002fe200078e0238 */
[----:B------:R-:W-:Y:S01]  /*6ce0*/  ISETP.LT.AND P2, PT, R209, c[0x0][0x178], !P2 ;  /* 0x00005e00d1007a0c */ /* 0x000fe20005741270 */
[----:B------:R1:W-:Y:S01]  /*6cf0*/  @P4 STG.E.U16 [R4.64], R20 ;  /* 0x0000001404004986 */ /* 0x0003e2000c101504 */
[----:B------:R-:W-:-:S02]  /*6d00*/  ISETP.GE.AND P3, PT, R0, c[0x0][0x17c], PT ;  /* 0x00005f0000007a0c */ /* 0x000fc40003f66270 */
[----:B------:R-:W-:Y:S02]  /*6d10*/  IADD3 R0, R187, 0x33, RZ ;  /* 0x00000033bb007810 */ /* 0x000fe40007ffe0ff */
[----:B0-----:R-:W-:Y:S02]  /*6d20*/  IADD3 R17, R29, c[0x0][0x198], RZ ;  /* 0x000066001d117a10 */ /* 0x001fe40007ffe0ff */
[----:B------:R-:W-:Y:S02]  /*6d30*/  ISETP.GE.AND P6, PT, R0, c[0x0][0x17c], PT ;  /* 0x00005f0000007a0c */ /* 0x000fe40003fc6270 */
[----:B--2---:R-:W-:Y:S01]  /*6d40*/  PRMT R25, R13, 0x7632, R25 ;  /* 0x000076320d197816 */ /* 0x004fe20000000019 */
[C---:B------:R-:W-:Y:S01]  /*6d50*/  IMAD.WIDE R12, R17.reuse, 0x2, R2 ;  /* 0x00000002110c7825 */ /* 0x040fe200078e0202 */
[----:B------:R-:W-:Y:S02]  /*6d60*/  IADD3 R21, R17, c[0x0][0x198], RZ ;  /* 0x0000660011157a10 */ /* 0x000fe40007ffe0ff */
[----:B------:R-:W-:Y:S01]  /*6d70*/  IADD3 R0, R187, 0x34, RZ ;  /* 0x00000034bb007810 */ /* 0x000fe20007ffe0ff */
[----:B------:R0:W-:Y:S01]  /*6d80*/  @P0 STG.E.U16 [R8.64], R25 ;  /* 0x0000001908000986 */ /* 0x0001e2000c101504 */
[----:B------:R-:W-:Y:S01]  /*6d90*/  ISETP.LT.AND P0, PT, R208, c[0x0][0x178], !P1 ;  /* 0x00005e00d0007a0c */ /* 0x000fe20004f01270 */
[----:B------:R-:W-:Y:S01]  /*6da0*/  IMAD.WIDE R16, R17, 0x2, R56 ;  /* 0x0000000211107825 */ /* 0x000fe200078e0238 */
[----:B------:R-:W-:Y:S01]  /*6db0*/  ISETP.LT.AND P1, PT, R209, c[0x0][0x178], !P1 ;  /* 0x00005e00d1007a0c */ /* 0x000fe20004f21270 */
[----:B------:R2:W-:Y:S01]  /*6dc0*/  @P5 STG.E.U16 [R12.64], R34 ;  /* 0x000000220c005986 */ /* 0x0005e2000c101504 */
[----:B------:R-:W-:Y:S01]  /*6dd0*/  ISETP.GE.AND P4, PT, R0, c[0x0][0x17c], PT ;  /* 0x00005f0000007a0c */ /* 0x000fe20003f86270 */
[----:B-1----:R-:W-:Y:S01]  /*6de0*/  IMAD.WIDE R4, R21, 0x2, R2 ;  /* 0x0000000215047825 */ /* 0x002fe200078e0202 */
[----:B------:R-:W-:Y:S01]  /*6df0*/  IADD3 R0, R187, 0x35, RZ ;  /* 0x00000035bb007810 */ /* 0x000fe20007ffe0ff */
[----:B------:R1:W-:Y:S01]  /*6e00*/  @P2 STG.E.U16 [R16.64], R6 ;  /* 0x0000000610002986 */ /* 0x0003e2000c101504 */
[----:B------:R-:W-:-:S02]  /*6e10*/  ISETP.LT.AND P2, PT, R208, c[0x0][0x178], !P6 ;  /* 0x00005e00d0007a0c */ /* 0x000fc40007741270 */
[----:B------:R-:W-:Y:S01]  /*6e20*/  ISETP.LT.AND P6, PT, R209, c[0x0][0x178], !P6 ;  /* 0x00005e00d1007a0c */ /* 0x000fe200077c1270 */
[C---:B0-----:R-:W-:Y:S01]  /*6e30*/  IMAD.WIDE R8, R21.reuse, 0x2, R56 ;  /* 0x0000000215087825 */ /* 0x041fe200078e0238 */
[----:B------:R-:W-:Y:S02]  /*6e40*/  IADD3 R21, R21, c[0x0][0x198], RZ ;  /* 0x0000660015157a10 */ /* 0x000fe40007ffe0ff */
[----:B------:R-:W-:Y:S02]  /*6e50*/  ISETP.GE.AND P5, PT, R0, c[0x0][0x17c], PT ;  /* 0x00005f0000007a0c */ /* 0x000fe40003fa6270 */
[----:B--2---:R-:W-:Y:S02]  /*6e60*/  PRMT R13, R34, 0x7632, R13 ;  /* 0x00007632220d7816 */ /* 0x004fe4000000000d */
[----:B------:R-:W-:Y:S02]  /*6e70*/  IADD3 R25, R21, c[0x0][0x198], RZ ;  /* 0x0000660015197a10 */ /* 0x000fe40007ffe0ff */
[----:B-1----:R-:W-:Y:S01]  /*6e80*/  PRMT R17, R6, 0x7632, R17 ;  /* 0x0000763206117816 */ /* 0x002fe20000000011 */
[----:B------:R0:W-:Y:S01]  /*6e90*/  @P0 STG.E.U16 [R4.64], R13 ;  /* 0x0000000d04000986 */ /* 0x0001e2000c101504 */
[----:B------:R-:W-:-:S02]  /*6ea0*/  ISETP.LT.AND P0, PT, R208, c[0x0][0x178], !P3 ;  /* 0x00005e00d0007a0c */ /* 0x000fc40005f01270 */
[----:B------:R-:W-:Y:S01]  /*6eb0*/  ISETP.LT.AND P3, PT, R209, c[0x0][0x178], !P3 ;  /* 0x00005e00d1007a0c */ /* 0x000fe20005f61270 */
[----:B------:R1:W-:Y:S01]  /*6ec0*/  @P1 STG.E.U16 [R8.64], R17 ;  /* 0x0000001108001986 */ /* 0x0003e2000c101504 */
[----:B------:R-:W-:Y:S02]  /*6ed0*/  PRMT R6, R30, 0x7632, R6 ;  /* 0x000076321e067816 */ /* 0x000fe40000000006 */
[----:B------:R-:W-:Y:S02]  /*6ee0*/  IADD3 R29, R25, c[0x0][0x198], RZ ;  /* 0x00006600191d7a10 */ /* 0x000fe40007ffe0ff */
[----:B------:R-:W-:Y:S01]  /*6ef0*/  IADD3 R0, R187, 0x36, RZ ;  /* 0x00000036bb007810 */ /* 0x000fe20007ffe0ff */
[----:B0-----:R-:W-:-:S03]  /*6f00*/  IMAD.WIDE R12, R21, 0x2, R2 ;  /* 0x00000002150c7825 */ /* 0x001fc600078e0202 */
[----:B------:R-:W-:Y:S02]  /*6f10*/  ISETP.GE.AND P1, PT, R0, c[0x0][0x17c], PT ;  /* 0x00005f0000007a0c */ /* 0x000fe40003f26270 */
[----:B------:R-:W-:Y:S01]  /*6f20*/  IADD3 R0, R187, 0x37, RZ ;  /* 0x00000037bb007810 */ /* 0x000fe20007ffe0ff */
[----:B------:R-:W-:Y:S01]  /*6f30*/  IMAD.WIDE R4, R21, 0x2, R56 ;  /* 0x0000000215047825 */ /* 0x000fe200078e0238 */
[----:B------:R-:W-:Y:S02]  /*6f40*/  @P0 STG.E.U16 [R12.64], R30 ;  /* 0x0000001e0c000986 */ /* 0x000fe4000c101504 */
[----:B------:R-:W-:Y:S01]  /*6f50*/  ISETP.GE.AND P0, PT, R0, c[0x0][0x17c], PT ;  /* 0x00005f0000007a0c */ /* 0x000fe20003f06270 */
[----:B-1----:R-:W-:Y:S01]  /*6f60*/  IMAD.WIDE R16, R25, 0x2, R2 ;  /* 0x0000000219107825 */ /* 0x002fe200078e0202 */
[----:B------:R0:W-:Y:S01]  /*6f70*/  @P3 STG.E.U16 [R4.64], R18 ;  /* 0x0000001204003986 */ /* 0x0001e2000c101504 */
[C---:B------:R-:W-:Y:S02]  /*6f80*/  ISETP.LT.AND P3, PT, R208.reuse, c[0x0][0x178], !P4 ;  /* 0x00005e00d0007a0c */ /* 0x040fe40006761270 */
[----:B------:R-:W-:Y:S01]  /*6f90*/  ISETP.LT.AND P4, PT, R209, c[0x0][0x178], !P4 ;  /* 0x00005e00d1007a0c */ /* 0x000fe20006781270 */
[----:B------:R-:W-:Y:S01]  /*6fa0*/  IMAD.WIDE R8, R25, 0x2, R56 ;  /* 0x0000000219087825 */ /* 0x000fe200078e0238 */
[----:B------:R1:W-:Y:S01]  /*6fb0*/  @P2 STG.E.U16 [R16.64], R6 ;  /* 0x0000000610002986 */ /* 0x0003e2000c101504 */
[----:B------:R-:W-:-:S02]  /*6fc0*/  ISETP.LT.AND P2, PT, R208, c[0x0][0x178], !P5 ;  /* 0x00005e00d0007a0c */ /* 0x000fc40006f41270 */
[C---:B------:R-:W-:Y:S01]  /*6fd0*/  IMAD.WIDE R20, R29.reuse, 0x2, R2 ;  /* 0x000000021d147825 */ /* 0x040fe200078e0202 */
[----:B------:R-:W-:Y:S02]  /*6fe0*/  IADD3 R25, R29, c[0x0][0x198], RZ ;  /* 0x000066001d197a10 */ /* 0x000fe40007ffe0ff */
[----:B------:R-:W-:Y:S02]  /*6ff0*/  ISETP.LT.AND P5, PT, R209, c[0x0][0x178], !P5 ;  /* 0x00005e00d1007a0c */ /* 0x000fe40006fa1270 */
[----:B0-----:R-:W-:Y:S01]  /*7000*/  PRMT R5, R18, 0x7632, R5 ;  /* 0x0000763212057816 */ /* 0x001fe20000000005 */
[----:B------:R-:W-:Y:S01]  /*7010*/  IMAD.WIDE R12, R25, 0x2, R2 ;  /* 0x00000002190c7825 */ /* 0x000fe200078e0202 */
[----:B------:R-:W-:Y:S02]  /*7020*/  PRMT R18, R10, 0x7632, R18 ;  /* 0x000076320a127816 */ /* 0x000fe40000000012 */
[C---:B------:R-:W-:Y:S01]  /*7030*/  IADD3 R0, R187.reuse, 0x38, RZ ;  /* 0x00000038bb007810 */ /* 0x040fe20007ffe0ff */
[----:B------:R0:W-:Y:S01]  /*7040*/  @P6 STG.E.U16 [R8.64], R5 ;  /* 0x0000000508006986 */ /* 0x0001e2000c101504 */
[----:B-1----:R-:W-:-:S02]  /*7050*/  IADD3 R6, R187, 0x3a, RZ ;  /* 0x0000003abb067810 */ /* 0x002fc40007ffe0ff */
[----:B------:R-:W-:Y:S01]  /*7060*/  ISETP.GE.AND P6, PT, R0, c[0x0][0x17c], PT ;  /* 0x00005f0000007a0c */ /* 0x000fe20003fc6270 */
[----:B------:R1:W-:Y:S01]  /*7070*/  @P3 STG.E.U16 [R20.64], R26 ;  /* 0x0000001a14003986 */ /* 0x0003e2000c101504 */
[----:B------:R-:W-:-:S04]  /*7080*/  IADD3 R0, R187, 0x39, RZ ;  /* 0x00000039bb007810 */ /* 0x000fc80007ffe0ff */
[----:B------:R-:W-:Y:S02]  /*7090*/  ISETP.GE.AND P3, PT, R0, c[0x0][0x17c], PT ;  /* 0x00005f0000007a0c */ /* 0x000fe40003f66270 */
[----:B------:R-:W-:Y:S01]  /*70a0*/  IADD3 R0, R187, 0x3b, RZ ;  /* 0x0000003bbb007810 */ /* 0x000fe20007ffe0ff */
[----:B0-----:R-:W-:Y:S01]  /*70b0*/  IMAD.WIDE R4, R29, 0x2, R56 ;  /* 0x000000021d047825 */ /* 0x001fe200078e0238 */
[----:B------:R-:W-:Y:S02]  /*70c0*/  PRMT R9, R26, 0x7632, R9 ;  /* 0x000076321a097816 */ /* 0x000fe40000000009 */
[----:B-1----:R-:W-:Y:S02]  /*70d0*/  IADD3 R21, R25, c[0x0][0x198], RZ ;  /* 0x0000660019157a10 */ /* 0x002fe40007ffe0ff */
[----:B------:R0:W-:Y:S01]  /*70e0*/  @P4 STG.E.U16 [R4.64], R10 ;  /* 0x0000000a04004986 */ /* 0x0001e2000c101504 */
[----:B------:R-:W-:Y:S02]  /*70f0*/  ISETP.LT.AND P4, PT, R208, c[0x0][0x178], !P1 ;  /* 0x00005e00d0007a0c */ /* 0x000fe40004f81270 */
[----:B------:R-:W-:Y:S01]  /*7100*/  ISETP.LT.AND P1, PT, R209, c[0x0][0x178], !P1 ;  /* 0x00005e00d1007a0c */ /* 0x000fe20004f21270 */
[----:B------:R1:W-:Y:S01]  /*7110*/  @P2 STG.E.U16 [R12.64], R9 ;  /* 0x000000090c002986 */ /* 0x0003e2000c101504 */
[----:B------:R-:W-:Y:S01]  /*7120*/  IMAD.WIDE R16, R21, 0x2, R2 ;  /* 0x0000000215107825 */ /* 0x000fe200078e0202 */
[----:B------:R-:W-:-:S02]  /*7130*/  ISETP.GE.AND P2, PT, R6, c[0x0][0x17c], PT ;  /* 0x00005f0006007a0c */ /* 0x000fc40003f46270 */
[----:B------:R-:W-:Y:S01]  /*7140*/  PRMT R6, R22, 0x7632, R6 ;  /* 0x0000763216067816 */ /* 0x000fe20000000006 */
[----:B0-----:R-:W-:Y:S01]  /*7150*/  IMAD.WIDE R4, R21, 0x2, R56 ;  /* 0x0000000215047825 */ /* 0x001fe200078e0238 */
[----:B------:R-:W-:-:S03]  /*7160*/  PRMT R10, R14, 0x7632, R10 ;  /* 0x000076320e0a7816 */ /* 0x000fc6000000000a */
[----:B-1----:R-:W-:Y:S01]  /*7170*/  IMAD.WIDE R8, R25, 0x2, R56 ;  /* 0x0000000219087825 */ /* 0x002fe200078e0238 */
[----:B------:R-:W-:-:S04]  /*7180*/  IADD3 R13, R21, c[0x0][0x198], RZ ;  /* 0x00006600150d7a10 */ /* 0x000fc80007ffe0ff */
[----:B------:R0:W-:Y:S01]  /*7190*/  @P5 STG.E.U16 [R8.64], R18 ;  /* 0x0000001208005986 */ /* 0x0001e2000c101504 */
[----:B------:R-:W-:Y:S02]  /*71a0*/  IADD3 R21, R13, c[0x0][0x198], RZ ;  /* 0x000066000d157a10 */ /* 0x000fe40007ffe0ff */
[----:B------:R-:W-:Y:S01]  /*71b0*/  ISETP.GE.AND P5, PT, R0, c[0x0][0x17c], PT ;  /* 0x00005f0000007a0c */ /* 0x000fe20003fa6270 */
[----:B------:R-:W-:Y:S01]  /*71c0*/  @P4 STG.E.U16 [R16.64], R22 ;  /* 0x0000001610004986 */ /* 0x000fe2000c101504 */
[C---:B------:R-:W-:Y:S02]  /*71d0*/  ISETP.LT.AND P4, PT, R208.reuse, c[0x0][0x178], !P0 ;  /* 0x00005e00d0007a0c */ /* 0x040fe40004781270 */
[C---:B------:R-:W-:Y:S01]  /*71e0*/  ISETP.LT.AND P0, PT, R209.reuse, c[0x0][0x178], !P0 ;  /* 0x00005e00d1007a0c */ /* 0x040fe20004701270 */
[----:B------:R1:W-:Y:S01]  /*71f0*/  @P1 STG.E.U16 [R4.64], R14 ;  /* 0x0000000e04001986 */ /* 0x0003e2000c101504 */
[----:B------:R-:W-:Y:S02]  /*7200*/  ISETP.LT.AND P1, PT, R208, c[0x0][0x178], !P6 ;  /* 0x00005e00d0007a0c */ /* 0x000fe40007721270 */
[----:B------:R-:W-:Y:S01]  /*7210*/  ISETP.LT.AND P6, PT, R209, c[0x0][0x178], !P6 ;  /* 0x00005e00d1007a0c */ /* 0x000fe200077c1270 */
[----:B0-----:R-:W-:Y:S01]  /*7220*/  IMAD.WIDE R8, R13, 0x2, R2 ;  /* 0x000000020d087825 */ /* 0x001fe200078e0202 */
[----:B------:R-:W-:-:S02]  /*7230*/  PRMT R18, R7, 0x7632, R18 ;  /* 0x0000763207127816 */ /* 0x000fc40000000012 */
[----:B------:R-:W-:Y:S01]  /*7240*/  IADD3 R0, R187, 0x3c, RZ ;  /* 0x0000003cbb007810 */ /* 0x000fe20007ffe0ff */
[----:B------:R-:W-:Y:S02]  /*7250*/  IMAD.WIDE R12, R13, 0x2, R56 ;  /* 0x000000020d0c7825 */ /* 0x000fe400078e0238 */
[----:B------:R0:W-:Y:S01]  /*7260*/  @P4 STG.E.U16 [R8.64], R6 ;  /* 0x0000000608004986 */ /* 0x0001e2000c101504 */
[----:B------:R-:W-:Y:S01]  /*7270*/  ISETP.GE.AND P4, PT, R0, c[0x0][0x17c], PT ;  /* 0x00005f0000007a0c */ /* 0x000fe20003f86270 */
[----:B-1----:R-:W-:Y:S01]  /*7280*/  IMAD.WIDE R4, R21, 0x2, R2 ;  /* 0x0000000215047825 */ /* 0x002fe200078e0202 */
[----:B------:R-:W-:Y:S01]  /*7290*/  PRMT R14, R35, 0x7632, R14 ;  /* 0x00007632230e7816 */ /* 0x000fe2000000000e */
[----:B------:R1:W-:Y:S01]  /*72a0*/  @P0 STG.E.U16 [R12.64], R10 ;  /* 0x0000000a0c000986 */ /* 0x0003e2000c101504 */
[----:B------:R-:W-:Y:S01]  /*72b0*/  ISETP.LT.AND P0, PT, R208, c[0x0][0x178], !P3 ;  /* 0x00005e00d0007a0c */ /* 0x000fe20005f01270 */
[----:B------:R-:W-:Y:S01]  /*72c0*/  IMAD.WIDE R16, R21, 0x2, R56 ;  /* 0x0000000215107825 */ /* 0x000fe200078e0238 */
[----:B------:R-:W-:Y:S01]  /*72d0*/  ISETP.LT.AND P3, PT, R209, c[0x0][0x178], !P3 ;  /* 0x00005e00d1007a0c */ /* 0x000fe20005f61270 */
[----:B------:R2:W-:Y:S01]  /*72e0*/  @P1 STG.E.U16 [R4.64], R35 ;  /* 0x0000002304001986 */ /* 0x0005e2000c101504 */
[----:B------:R-:W-:-:S02]  /*72f0*/  IADD3 R21, R21, c[0x0][0x198], RZ ;  /* 0x0000660015157a10 */ /* 0x000fc40007ffe0ff */
[----:B------:R-:W-:Y:S01]  /*7300*/  ISETP.LT.AND P1, PT, R208, c[0x0][0x178], !P2 ;  /* 0x00005e00d0007a0c */ /* 0x000fe20005721270 */
[----:B------:R3:W-:Y:S01]  /*7310*/  @P6 STG.E.U16 [R16.64], R7 ;  /* 0x0000000710006986 */ /* 0x0007e2000c101504 */
[C---:B------:R-:W-:Y:S01]  /*7320*/  IADD3 R25, R21.reuse, c[0x0][0x198], RZ ;  /* 0x0000660015197a10 */ /* 0x040fe20007ffe0ff */
[--C-:B0-----:R-:W-:Y:S01]  /*7330*/  IMAD.WIDE R8, R21, 0x2, R2.reuse ;  /* 0x0000000215087825 */ /* 0x101fe200078e0202 */
[----:B------:R-:W-:Y:S02]  /*7340*/  ISETP.LT.AND P2, PT, R209, c[0x0][0x178], !P2 ;  /* 0x00005e00d1007a0c */ /* 0x000fe40005741270 */
[----:B------:R-:W-:Y:S01]  /*7350*/  IADD3 R6, R187, 0x3d, RZ ;  /* 0x0000003dbb067810 */ /* 0x000fe20007ffe0ff */
[----:B-1----:R-:W-:Y:S01]  /*7360*/  IMAD.WIDE R12, R25, 0x2, R2 ;  /* 0x00000002190c7825 */ /* 0x002fe200078e0202 */
[----:B------:R0:W-:Y:S01]  /*7370*/  @P0 STG.E.U16 [R8.64], R14 ;  /* 0x0000000e08000986 */ /* 0x0001e2000c101504 */
[----:B------:R-:W-:Y:S02]  /*7380*/  IADD3 R0, R187, 0x3e, RZ ;  /* 0x0000003ebb007810 */ /* 0x000fe40007ffe0ff */
[----:B--2---:R-:W-:Y:S01]  /*7390*/  IMAD.WIDE R4, R21, 0x2, R56 ;  /* 0x0000000215047825 */ /* 0x004fe200078e0238 */
[----:B------:R-:W-:-:S02]  /*73a0*/  ISETP.GE.AND P6, PT, R6, c[0x0][0x17c], PT ;  /* 0x00005f0006007a0c */ /* 0x000fc40003fc6270 */
[C---:B---3--:R-:W-:Y:S01]  /*73b0*/  IADD3 R17, R25.reuse, c[0x0][0x198], RZ ;  /* 0x0000660019117a10 */ /* 0x048fe20007ffe0ff */
[--C-:B------:R-:W-:Y:S01]  /*73c0*/  IMAD.WIDE R6, R25, 0x2, R56.reuse ;  /* 0x0000000219067825 */ /* 0x100fe200078e0238 */
[----:B------:R1:W-:Y:S01]  /*73d0*/  @P3 STG.E.U16 [R4.64], R18 ;  /* 0x0000001204003986 */ /* 0x0003e2000c101504 */
[C---:B------:R-:W-:Y:S02]  /*73e0*/  ISETP.LT.AND P3, PT, R208.reuse, c[0x0][0x178], !P4 ;  /* 0x00005e00d0007a0c */ /* 0x040fe40006761270 */
[C---:B------:R-:W-:Y:S01]  /*73f0*/  IADD3 R21, R17.reuse, c[0x0][0x198], RZ ;  /* 0x0000660011157a10 */ /* 0x040fe20007ffe0ff */
[----:B------:R2:W-:Y:S01]  /*7400*/  @P1 STG.E.U16 [R12.64], R31 ;  /* 0x0000001f0c001986 */ /* 0x0005e2000c101504 */
[----:B------:R-:W-:Y:S01]  /*7410*/  ISETP.LT.AND P1, PT, R208, c[0x0][0x178], !P5 ;  /* 0x00005e00d0007a0c */ /* 0x000fe20006f21270 */
[----:B0-----:R-:W-:Y:S01]  /*7420*/  IMAD.WIDE R8, R17, 0x2, R56 ;  /* 0x0000000211087825 */ /* 0x001fe200078e0238 */
[----:B------:R-:W-:Y:S01]  /*7430*/  ISETP.LT.AND P5, PT, R209, c[0x0][0x178], !P5 ;  /* 0x00005e00d1007a0c */ /* 0x000fe20006fa1270 */
[----:B------:R0:W-:Y:S01]  /*7440*/  @P2 STG.E.U16 [R6.64], R19 ;  /* 0x0000001306002986 */ /* 0x0001e2000c101504 */
[----:B------:R-:W-:-:S02]  /*7450*/  ISETP.GE.AND P0, PT, R0, c[0x0][0x17c], PT ;  /* 0x00005f0000007a0c */ /* 0x000fc40003f06270 */
[----:B------:R-:W-:Y:S01]  /*7460*/  PRMT R0, R31, 0x7632, R0 ;  /* 0x000076321f007816 */ /* 0x000fe20000000000 */
[----:B-1----:R-:W-:Y:S01]  /*7470*/  IMAD.WIDE R4, R17, 0x2, R2 ;  /* 0x0000000211047825 */ /* 0x002fe200078e0202 */
[----:B------:R-:W-:Y:S02]  /*7480*/  PRMT R10, R19, 0x7632, R10 ;  /* 0x00007632130a7816 */ /* 0x000fe4000000000a */
[----:B------:R-:W-:Y:S01]  /*7490*/  IADD3 R187, R187, 0x3f, RZ ;  /* 0x0000003fbbbb7810 */ /* 0x000fe20007ffe0ff */
[--C-:B--2---:R-:W-:Y:S01]  /*74a0*/  IMAD.WIDE R12, R21, 0x2, R2.reuse ;  /* 0x00000002150c7825 */ /* 0x104fe200078e0202 */
[----:B------:R-:W-:Y:S01]  /*74b0*/  ISETP.LT.AND P4, PT, R209, c[0x0][0x178], !P4 ;  /* 0x00005e00d1007a0c */ /* 0x000fe20006781270 */
[----:B------:R1:W-:Y:S01]  /*74c0*/  @P1 STG.E.U16 [R4.64], R0 ;  /* 0x0000000004001986 */ /* 0x0003e2000c101504 */
[----:B------:R-:W-:Y:S02]  /*74d0*/  IADD3 R17, R21, c[0x0][0x198], RZ ;  /* 0x0000660015117a10 */ /* 0x000fe40007ffe0ff */
[----:B------:R-:W-:Y:S01]  /*74e0*/  ISETP.GE.AND P2, PT, R187, c[0x0][0x17c], PT ;  /* 0x00005f00bb007a0c */ /* 0x000fe20003f46270 */
[----:B------:R2:W-:Y:S01]  /*74f0*/  @P5 STG.E.U16 [R8.64], R10 ;  /* 0x0000000a08005986 */ /* 0x0005e2000c101504 */
[C---:B------:R-:W-:Y:S01]  /*7500*/  ISETP.LT.AND P5, PT, R208.reuse, c[0x0][0x178], !P6 ;  /* 0x00005e00d0007a0c */ /* 0x040fe200077a1270 */
[----:B0-----:R-:W-:Y:S01]  /*7510*/  IMAD.WIDE R6, R17, 0x2, R2 ;  /* 0x0000000211067825 */ /* 0x001fe200078e0202 */
[----:B------:R-:W-:Y:S01]  /*7520*/  ISETP.LT.AND P6, PT, R209, c[0x0][0x178], !P6 ;  /* 0x00005e00d1007a0c */ /* 0x000fe200077c1270 */
[----:B------:R0:W-:Y:S01]  /*7530*/  @P3 STG.E.U16 [R12.64], R27 ;  /* 0x0000001b0c003986 */ /* 0x0001e2000c101504 */
[----:B------:R-:W-:-:S02]  /*7540*/  ISETP.LT.AND P3, PT, R208, c[0x0][0x178], !P0 ;  /* 0x00005e00d0007a0c */ /* 0x000fc40004761270 */
[----:B------:R-:W-:Y:S01]  /*7550*/  ISETP.LT.AND P0, PT, R209, c[0x0][0x178], !P0 ;  /* 0x00005e00d1007a0c */ /* 0x000fe20004701270 */
[--C-:B-1----:R-:W-:Y:S01]  /*7560*/  IMAD.WIDE R4, R21, 0x2, R56.reuse ;  /* 0x0000000215047825 */ /* 0x102fe200078e0238 */
[C---:B------:R-:W-:Y:S02]  /*7570*/  IADD3 R19, R17.reuse, c[0x0][0x198], RZ ;  /* 0x0000660011137a10 */ /* 0x040fe40007ffe0ff */
[----:B------:R-:W-:Y:S01]  /*7580*/  ISETP.LT.AND P1, PT, R208, c[0x0][0x178], !P2 ;  /* 0x00005e00d0007a0c */ /* 0x000fe20005721270 */
[----:B--2---:R-:W-:Y:S01]  /*7590*/  IMAD.WIDE R8, R17, 0x2, R56 ;  /* 0x0000000211087825 */ /* 0x004fe200078e0238 */
[----:B------:R-:W-:Y:S01]  /*75a0*/  ISETP.LT.AND P2, PT, R209, c[0x0][0x178], !P2 ;  /* 0x00005e00d1007a0c */ /* 0x000fe20005741270 */
[----:B------:R1:W-:Y:S01]  /*75b0*/  @P4 STG.E.U16 [R4.64], R11 ;  /* 0x0000000b04004986 */ /* 0x0003e2000c101504 */
[C---:B------:R-:W-:Y:S01]  /*75c0*/  IADD3 R21, R19.reuse, c[0x0][0x198], RZ ;  /* 0x0000660013157a10 */ /* 0x040fe20007ffe0ff */
[----:B0-----:R-:W-:Y:S01]  /*75d0*/  IMAD.WIDE R12, R19, 0x2, R2 ;  /* 0x00000002130c7825 */ /* 0x001fe200078e0202 */
[----:B------:R-:W-:-:S02]  /*75e0*/  PRMT R0, R27, 0x7632, R0 ;  /* 0x000076321b007816 */ /* 0x000fc40000000000 */
[----:B------:R-:W-:Y:S01]  /*75f0*/  PRMT R10, R11, 0x7632, R10 ;  /* 0x000076320b0a7816 */ /* 0x000fe2000000000a */
[----:B------:R-:W-:Y:S02]  /*7600*/  IMAD.WIDE R16, R19, 0x2, R56 ;  /* 0x0000000213107825 */ /* 0x000fe400078e0238 */
[----:B------:R0:W-:Y:S02]  /*7610*/  @P5 STG.E.U16 [R6.64], R0 ;  /* 0x0000000006005986 */ /* 0x0001e4000c101504 */
[----:B------:R-:W-:Y:S01]  /*7620*/  IMAD.WIDE R2, R21, 0x2, R2 ;  /* 0x0000000215027825 */ /* 0x000fe200078e0202 */
[----:B-1----:R-:W-:Y:S01]  /*7630*/  PRMT R5, R23, 0x7632, R5 ;  /* 0x0000763217057816 */ /* 0x002fe20000000005 */
[----:B------:R0:W-:Y:S02]  /*7640*/  @P6 STG.E.U16 [R8.64], R10 ;  /* 0x0000000a08006986 */ /* 0x0001e4000c101504 */
[----:B------:R-:W-:Y:S02]  /*7650*/  IMAD.WIDE R56, R21, 0x2, R56 ;  /* 0x0000000215387825 */ /* 0x000fe400078e0238 */
[----:B------:R0:W-:Y:S04]  /*7660*/  @P3 STG.E.U16 [R12.64], R23 ;  /* 0x000000170c003986 */ /* 0x0001e8000c101504 */
[----:B------:R0:W-:Y:S04]  /*7670*/  @P0 STG.E.U16 [R16.64], R15 ;  /* 0x0000000f10000986 */ /* 0x0001e8000c101504 */
[----:B------:R0:W-:Y:S01]  /*7680*/  @P1 STG.E.U16 [R2.64], R5 ;  /* 0x0000000502001986 */ /* 0x0001e2000c101504 */
[----:B------:R-:W-:Y:S05]  /*7690*/  @!P2 EXIT ;  /* 0x000000000000a94d */ /* 0x000fea0003800000 */
[----:B------:R-:W-:-:S05]  /*76a0*/  PRMT R28, R15, 0x7632, R28 ;  /* 0x000076320f1c7816 */ /* 0x000fca000000001c */
[----:B------:R-:W-:Y:S01]  /*76b0*/  STG.E.U16 [R56.64], R28 ;  /* 0x0000001c38007986 */ /* 0x000fe2000c101504 */
[----:B------:R-:W-:Y:S05]  /*76c0*/  EXIT ;  /* 0x000000000000794d */ /* 0x000fea0003800000 */
.L_x_4:
[----:B------:R-:W-:-:S00]  /*76d0*/  BRA `(.L_x_4) ;  /* 0xfffffff000007947 */ /* 0x000fc0000383ffff */
[----:B------:R-:W-:-:S00]  /*76e0*/  NOP ;  /* 0x0000000000007918 */ /* 0x000fc00000000000 */
        /* <DEDUP_REMOVED lines=9> */
.L_x_5:


//--------------------- .nv.shared.matmul_kernel  --------------------------
	.section	.nv.shared.matmul_kernel,"aw",@nobits
	.sectionflags	@""
	.align	16
